//
// Generated by NVIDIA NVVM Compiler
//
// Compiler Build ID: CL-36424714
// Cuda compilation tools, release 13.0, V13.0.88
// Based on NVVM 20.0.0
//

.version 9.0
.target sm_100
.address_size 64

	// .globl	adam_update_f32

.visible .entry adam_update_f32(
	.param .align 4 .b8 adam_update_f32_param_0[24],
	.param .u64 adam_update_f32_param_1,
	.param .f32 adam_update_f32_param_2,
	.param .u64 .ptr .align 1 adam_update_f32_param_3,
	.param .u64 .ptr .align 1 adam_update_f32_param_4,
	.param .u64 .ptr .align 1 adam_update_f32_param_5,
	.param .u64 .ptr .align 1 adam_update_f32_param_6
)
{
	.reg .pred 	%p<46>;
	.reg .b32 	%r<35>;
	.reg .b32 	%f<176>;
	.reg .b64 	%rd<17>;
	.reg .b64 	%fd<21>;

	ld.param.f32 	%f28, [adam_update_f32_param_0+20];
	ld.param.u32 	%r2, [adam_update_f32_param_0+16];
	ld.param.f32 	%f27, [adam_update_f32_param_0+12];
	ld.param.f32 	%f26, [adam_update_f32_param_0+8];
	ld.param.f32 	%f25, [adam_update_f32_param_0+4];
	ld.param.f32 	%f24, [adam_update_f32_param_0];
	ld.param.u64 	%rd9, [adam_update_f32_param_1];
	ld.param.f32 	%f29, [adam_update_f32_param_2];
	ld.param.u64 	%rd6, [adam_update_f32_param_4];
	ld.param.u64 	%rd7, [adam_update_f32_param_5];
	ld.param.u64 	%rd8, [adam_update_f32_param_6];
	mov.u32 	%r3, %ctaid.x;
	mov.u32 	%r4, %ntid.x;
	mov.u32 	%r5, %tid.x;
	mad.lo.s32 	%r6, %r3, %r4, %r5;
	cvt.u64.u32 	%rd1, %r6;
	setp.le.u64 	%p1, %rd9, %rd1;
	mov.f32 	%f174, 0f3F800000;
	@%p1 bra 	$L__BB0_18;
	ld.param.u64 	%rd16, [adam_update_f32_param_3];
	cvta.to.global.u64 	%rd10, %rd16;
	cvta.to.global.u64 	%rd11, %rd6;
	cvta.to.global.u64 	%rd12, %rd7;
	cvta.to.global.u64 	%rd13, %rd8;
	shl.b64 	%rd14, %rd1, 2;
	add.s64 	%rd2, %rd10, %rd14;
	ld.global.f32 	%f6, [%rd2];
	add.s64 	%rd15, %rd13, %rd14;
	ld.global.f32 	%f31, [%rd15];
	add.s64 	%rd3, %rd11, %rd14;
	ld.global.f32 	%f32, [%rd3];
	add.s64 	%rd4, %rd12, %rd14;
	ld.global.f32 	%f33, [%rd4];
	setp.eq.s32 	%p2, %r2, 1;
	fma.rn.f32 	%f34, %f28, %f6, %f31;
	selp.f32 	%f35, %f34, %f31, %p2;
	mul.f32 	%f36, %f25, %f32;
	cvt.f64.f32 	%fd1, %f36;
	cvt.f64.f32 	%fd2, %f35;
	cvt.f64.f32 	%fd3, %f25;
	mov.f64 	%fd4, 0d3FF0000000000000;
	sub.f64 	%fd5, %fd4, %fd3;
	fma.rn.f64 	%fd6, %fd5, %fd2, %fd1;
	cvt.rn.f32.f64 	%f7, %fd6;
	mul.f32 	%f37, %f26, %f33;
	cvt.f64.f32 	%fd7, %f37;
	mul.f32 	%f38, %f35, %f35;
	cvt.f64.f32 	%fd8, %f38;
	cvt.f64.f32 	%fd9, %f26;
	sub.f64 	%fd10, %fd4, %fd9;
	fma.rn.f64 	%fd11, %fd10, %fd8, %fd7;
	cvt.rn.f32.f64 	%f8, %fd11;
	mul.f32 	%f39, %f29, 0f3F000000;
	cvt.rzi.f32.f32 	%f40, %f39;
	add.f32 	%f41, %f40, %f40;
	sub.f32 	%f42, %f29, %f41;
	abs.f32 	%f9, %f42;
	abs.f32 	%f10, %f25;
	setp.lt.f32 	%p3, %f10, 0f00800000;
	mul.f32 	%f43, %f10, 0f4B800000;
	selp.f32 	%f44, %f43, %f10, %p3;
	selp.f32 	%f45, 0fC1C00000, 0f00000000, %p3;
	mov.b32 	%r7, %f44;
	add.s32 	%r8, %r7, -1060439283;
	and.b32  	%r9, %r8, -8388608;
	sub.s32 	%r10, %r7, %r9;
	mov.b32 	%f46, %r10;
	cvt.rn.f32.s32 	%f47, %r9;
	fma.rn.f32 	%f48, %f47, 0f34000000, %f45;
	add.f32 	%f49, %f46, 0fBF800000;
	add.f32 	%f50, %f46, 0f3F800000;
	rcp.approx.ftz.f32 	%f51, %f50;
	add.f32 	%f52, %f49, %f49;
	mul.f32 	%f53, %f52, %f51;
	mul.f32 	%f54, %f53, %f53;
	sub.f32 	%f55, %f49, %f53;
	add.f32 	%f56, %f55, %f55;
	neg.f32 	%f57, %f53;
	fma.rn.f32 	%f58, %f57, %f49, %f56;
	mul.rn.f32 	%f59, %f51, %f58;
	fma.rn.f32 	%f60, %f54, 0f3A2C32E4, 0f3B52E7DB;
	fma.rn.f32 	%f61, %f60, %f54, 0f3C93BB73;
	fma.rn.f32 	%f62, %f61, %f54, 0f3DF6384F;
	mul.rn.f32 	%f63, %f62, %f54;
	fma.rn.f32 	%f64, %f53, 0f3FB8AA3B, %f48;
	sub.f32 	%f65, %f48, %f64;
	fma.rn.f32 	%f66, %f53, 0f3FB8AA3B, %f65;
	fma.rn.f32 	%f67, %f59, 0f3FB8AA3B, %f66;
	fma.rn.f32 	%f68, %f53, 0f32A55E34, %f67;
	mul.f32 	%f69, %f63, 0f40400000;
	fma.rn.f32 	%f70, %f69, %f59, %f68;
	fma.rn.f32 	%f71, %f63, %f53, %f70;
	add.rn.f32 	%f72, %f64, %f71;
	neg.f32 	%f73, %f64;
	add.rn.f32 	%f74, %f72, %f73;
	neg.f32 	%f75, %f74;
	add.rn.f32 	%f76, %f71, %f75;
	mul.rn.f32 	%f77, %f72, %f29;
	neg.f32 	%f78, %f77;
	fma.rn.f32 	%f79, %f72, %f29, %f78;
	fma.rn.f32 	%f80, %f76, %f29, %f79;
	cvt.rni.f32.f32 	%f81, %f77;
	sub.f32 	%f82, %f77, %f81;
	add.f32 	%f83, %f82, %f80;
	fma.rn.f32 	%f84, %f83, 0f391FCB8E, 0f3AAF85ED;
	fma.rn.f32 	%f85, %f84, %f83, 0f3C1D9856;
	fma.rn.f32 	%f86, %f85, %f83, 0f3D6357BB;
	fma.rn.f32 	%f87, %f86, %f83, 0f3E75FDEC;
	fma.rn.f32 	%f88, %f87, %f83, 0f3F317218;
	fma.rn.f32 	%f89, %f88, %f83, 0f3F800000;
	cvt.rzi.s32.f32 	%r11, %f81;
	setp.gt.f32 	%p4, %f81, 0f00000000;
	selp.b32 	%r12, 0, -2097152000, %p4;
	add.s32 	%r13, %r12, 2130706432;
	mov.b32 	%f90, %r13;
	mul.f32 	%f91, %f89, %f90;
	shl.b32 	%r14, %r11, 23;
	sub.s32 	%r15, %r14, %r12;
	mov.b32 	%f92, %r15;
	mul.f32 	%f93, %f91, %f92;
	abs.f32 	%f94, %f77;
	setp.gt.f32 	%p5, %f94, 0f43180000;
	setp.lt.f32 	%p6, %f77, 0f00000000;
	selp.f32 	%f95, 0f00000000, 0f7F800000, %p6;
	selp.f32 	%f11, %f95, %f93, %p5;
	setp.eq.f32 	%p7, %f25, 0f3F800000;
	setp.eq.f32 	%p8, %f29, 0f00000000;
	or.pred  	%p9, %p7, %p8;
	@%p9 bra 	$L__BB0_9;
	setp.num.f32 	%p10, %f10, %f10;
	abs.f32 	%f96, %f29;
	setp.num.f32 	%p11, %f96, %f96;
	and.pred  	%p12, %p10, %p11;
	@%p12 bra 	$L__BB0_4;
	add.rn.f32 	%f174, %f25, %f29;
	bra.uni 	$L__BB0_9;
$L__BB0_4:
	setp.neu.f32 	%p13, %f25, 0f00000000;
	setp.neu.f32 	%p14, %f10, 0f7F800000;
	and.pred  	%p15, %p13, %p14;
	@%p15 bra 	$L__BB0_6;
	setp.neu.f32 	%p22, %f9, 0f3F800000;
	add.f32 	%f101, %f25, %f25;
	mov.b32 	%r16, %f101;
	setp.lt.f32 	%p23, %f29, 0f00000000;
	xor.b32  	%r17, %r16, 2139095040;
	selp.b32 	%r18, %r17, %r16, %p23;
	and.b32  	%r19, %r18, 2147483647;
	selp.b32 	%r20, %r19, %r18, %p22;
	mov.b32 	%f174, %r20;
	bra.uni 	$L__BB0_9;
$L__BB0_6:
	setp.eq.f32 	%p16, %f25, 0fBF800000;
	setp.eq.f32 	%p17, %f96, 0f7F800000;
	and.pred  	%p18, %p16, %p17;
	@%p18 bra 	$L__BB0_9;
	setp.geu.f32 	%p19, %f25, 0f00000000;
	mov.f32 	%f174, %f11;
	@%p19 bra 	$L__BB0_9;
	setp.neu.f32 	%p20, %f9, 0f3F800000;
	neg.f32 	%f98, %f11;
	selp.f32 	%f99, %f11, %f98, %p20;
	cvt.rmi.f32.f32 	%f100, %f29;
	setp.neu.f32 	%p21, %f29, %f100;
	selp.f32 	%f174, 0f7FFFFFFF, %f99, %p21;
$L__BB0_9:
	setp.eq.f32 	%p24, %f29, 0f00000000;
	abs.f32 	%f17, %f26;
	setp.lt.f32 	%p25, %f17, 0f00800000;
	mul.f32 	%f103, %f17, 0f4B800000;
	selp.f32 	%f104, %f103, %f17, %p25;
	selp.f32 	%f105, 0fC1C00000, 0f00000000, %p25;
	mov.b32 	%r21, %f104;
	add.s32 	%r22, %r21, -1060439283;
	and.b32  	%r23, %r22, -8388608;
	sub.s32 	%r24, %r21, %r23;
	mov.b32 	%f106, %r24;
	cvt.rn.f32.s32 	%f107, %r23;
	fma.rn.f32 	%f108, %f107, 0f34000000, %f105;
	add.f32 	%f109, %f106, 0fBF800000;
	add.f32 	%f110, %f106, 0f3F800000;
	rcp.approx.ftz.f32 	%f111, %f110;
	add.f32 	%f112, %f109, %f109;
	mul.f32 	%f113, %f112, %f111;
	mul.f32 	%f114, %f113, %f113;
	sub.f32 	%f115, %f109, %f113;
	add.f32 	%f116, %f115, %f115;
	neg.f32 	%f117, %f113;
	fma.rn.f32 	%f118, %f117, %f109, %f116;
	mul.rn.f32 	%f119, %f111, %f118;
	fma.rn.f32 	%f120, %f114, 0f3A2C32E4, 0f3B52E7DB;
	fma.rn.f32 	%f121, %f120, %f114, 0f3C93BB73;
	fma.rn.f32 	%f122, %f121, %f114, 0f3DF6384F;
	mul.rn.f32 	%f123, %f122, %f114;
	fma.rn.f32 	%f124, %f113, 0f3FB8AA3B, %f108;
	sub.f32 	%f125, %f108, %f124;
	fma.rn.f32 	%f126, %f113, 0f3FB8AA3B, %f125;
	fma.rn.f32 	%f127, %f119, 0f3FB8AA3B, %f126;
	fma.rn.f32 	%f128, %f113, 0f32A55E34, %f127;
	mul.f32 	%f129, %f123, 0f40400000;
	fma.rn.f32 	%f130, %f129, %f119, %f128;
	fma.rn.f32 	%f131, %f123, %f113, %f130;
	add.rn.f32 	%f132, %f124, %f131;
	neg.f32 	%f133, %f124;
	add.rn.f32 	%f134, %f132, %f133;
	neg.f32 	%f135, %f134;
	add.rn.f32 	%f136, %f131, %f135;
	mul.rn.f32 	%f137, %f132, %f29;
	neg.f32 	%f138, %f137;
	fma.rn.f32 	%f139, %f132, %f29, %f138;
	fma.rn.f32 	%f140, %f136, %f29, %f139;
	cvt.rni.f32.f32 	%f141, %f137;
	sub.f32 	%f142, %f137, %f141;
	add.f32 	%f143, %f142, %f140;
	fma.rn.f32 	%f144, %f143, 0f391FCB8E, 0f3AAF85ED;
	fma.rn.f32 	%f145, %f144, %f143, 0f3C1D9856;
	fma.rn.f32 	%f146, %f145, %f143, 0f3D6357BB;
	fma.rn.f32 	%f147, %f146, %f143, 0f3E75FDEC;
	fma.rn.f32 	%f148, %f147, %f143, 0f3F317218;
	fma.rn.f32 	%f149, %f148, %f143, 0f3F800000;
	cvt.rzi.s32.f32 	%r25, %f141;
	setp.gt.f32 	%p26, %f141, 0f00000000;
	selp.b32 	%r26, 0, -2097152000, %p26;
	add.s32 	%r27, %r26, 2130706432;
	mov.b32 	%f150, %r27;
	mul.f32 	%f151, %f149, %f150;
	shl.b32 	%r28, %r25, 23;
	sub.s32 	%r29, %r28, %r26;
	mov.b32 	%f152, %r29;
	mul.f32 	%f153, %f151, %f152;
	abs.f32 	%f154, %f137;
	setp.gt.f32 	%p27, %f154, 0f43180000;
	setp.lt.f32 	%p28, %f137, 0f00000000;
	selp.f32 	%f155, 0f00000000, 0f7F800000, %p28;
	selp.f32 	%f18, %f155, %f153, %p27;
	setp.eq.f32 	%p29, %f26, 0f3F800000;
	or.pred  	%p30, %p29, %p24;
	mov.f32 	%f175, 0f3F800000;
	@%p30 bra 	$L__BB0_17;
	setp.num.f32 	%p31, %f17, %f17;
	abs.f32 	%f156, %f29;
	setp.num.f32 	%p32, %f156, %f156;
	and.pred  	%p33, %p31, %p32;
	@%p33 bra 	$L__BB0_12;
	add.rn.f32 	%f175, %f26, %f29;
	bra.uni 	$L__BB0_17;
$L__BB0_12:
	setp.neu.f32 	%p34, %f26, 0f00000000;
	setp.neu.f32 	%p35, %f17, 0f7F800000;
	and.pred  	%p36, %p34, %p35;
	@%p36 bra 	$L__BB0_14;
	setp.neu.f32 	%p43, %f9, 0f3F800000;
	add.f32 	%f161, %f26, %f26;
	mov.b32 	%r30, %f161;
	setp.lt.f32 	%p44, %f29, 0f00000000;
	xor.b32  	%r31, %r30, 2139095040;
	selp.b32 	%r32, %r31, %r30, %p44;
	and.b32  	%r33, %r32, 2147483647;
	selp.b32 	%r34, %r33, %r32, %p43;
	mov.b32 	%f175, %r34;
	bra.uni 	$L__BB0_17;
$L__BB0_14:
	setp.eq.f32 	%p37, %f26, 0fBF800000;
	setp.eq.f32 	%p38, %f156, 0f7F800000;
	and.pred  	%p39, %p37, %p38;
	@%p39 bra 	$L__BB0_17;
	setp.geu.f32 	%p40, %f26, 0f00000000;
	mov.f32 	%f175, %f18;
	@%p40 bra 	$L__BB0_17;
	setp.neu.f32 	%p41, %f9, 0f3F800000;
	neg.f32 	%f158, %f18;
	selp.f32 	%f159, %f18, %f158, %p41;
	cvt.rmi.f32.f32 	%f160, %f29;
	setp.neu.f32 	%p42, %f29, %f160;
	selp.f32 	%f175, 0f7FFFFFFF, %f159, %p42;
$L__BB0_17:
	cvt.f64.f32 	%fd12, %f175;
	mov.f64 	%fd13, 0d3FF0000000000000;
	sub.f64 	%fd14, %fd13, %fd12;
	cvt.f64.f32 	%fd15, %f8;
	div.rn.f64 	%fd16, %fd15, %fd14;
	cvt.rn.f32.f64 	%f162, %fd16;
	cvt.f64.f32 	%fd17, %f7;
	cvt.f64.f32 	%fd18, %f174;
	sub.f64 	%fd19, %fd13, %fd18;
	div.rn.f64 	%fd20, %fd17, %fd19;
	cvt.rn.f32.f64 	%f163, %fd20;
	mul.f32 	%f164, %f24, %f163;
	sqrt.rn.f32 	%f165, %f162;
	add.f32 	%f166, %f27, %f165;
	div.rn.f32 	%f167, %f164, %f166;
	setp.eq.s32 	%p45, %r2, 2;
	mul.f32 	%f168, %f28, %f24;
	fma.rn.f32 	%f169, %f168, %f6, %f167;
	selp.f32 	%f170, %f169, %f167, %p45;
	st.global.f32 	[%rd3], %f7;
	st.global.f32 	[%rd4], %f8;
	ld.global.f32 	%f171, [%rd2];
	sub.f32 	%f172, %f171, %f170;
	st.global.f32 	[%rd2], %f172;
$L__BB0_18:
	ret;

}
	// .globl	adam_update_f64
.visible .entry adam_update_f64(
	.param .align 8 .b8 adam_update_f64_param_0[48],
	.param .u64 adam_update_f64_param_1,
	.param .f64 adam_update_f64_param_2,
	.param .u64 .ptr .align 1 adam_update_f64_param_3,
	.param .u64 .ptr .align 1 adam_update_f64_param_4,
	.param .u64 .ptr .align 1 adam_update_f64_param_5,
	.param .u64 .ptr .align 1 adam_update_f64_param_6
)
{
	.reg .pred 	%p<46>;
	.reg .b32 	%r<35>;
	.reg .b32 	%f<148>;
	.reg .b64 	%rd<20>;
	.reg .b64 	%fd<41>;

	ld.param.f64 	%fd11, [adam_update_f64_param_0+40];
	ld.param.u32 	%r2, [adam_update_f64_param_0+32];
	ld.param.f64 	%fd10, [adam_update_f64_param_0+24];
	ld.param.f64 	%fd9, [adam_update_f64_param_0+16];
	ld.param.f64 	%fd8, [adam_update_f64_param_0+8];
	ld.param.f64 	%fd7, [adam_update_f64_param_0];
	ld.param.u64 	%rd9, [adam_update_f64_param_1];
	mov.u32 	%r3, %ctaid.x;
	mov.u32 	%r4, %ntid.x;
	mov.u32 	%r5, %tid.x;
	mad.lo.s32 	%r6, %r3, %r4, %r5;
	cvt.u64.u32 	%rd1, %r6;
	setp.le.u64 	%p1, %rd9, %rd1;
	mov.f32 	%f146, 0f3F800000;
	@%p1 bra 	$L__BB1_18;
	ld.param.u64 	%rd19, [adam_update_f64_param_6];
	ld.param.u64 	%rd18, [adam_update_f64_param_5];
	ld.param.u64 	%rd17, [adam_update_f64_param_4];
	ld.param.u64 	%rd16, [adam_update_f64_param_3];
	ld.param.f64 	%fd40, [adam_update_f64_param_2];
	cvta.to.global.u64 	%rd10, %rd16;
	cvta.to.global.u64 	%rd11, %rd17;
	cvta.to.global.u64 	%rd12, %rd18;
	cvta.to.global.u64 	%rd13, %rd19;
	shl.b64 	%rd14, %rd1, 3;
	add.s64 	%rd2, %rd10, %rd14;
	ld.global.f64 	%fd3, [%rd2];
	add.s64 	%rd15, %rd13, %rd14;
	ld.global.f64 	%fd13, [%rd15];
	add.s64 	%rd3, %rd11, %rd14;
	ld.global.f64 	%fd14, [%rd3];
	add.s64 	%rd4, %rd12, %rd14;
	ld.global.f64 	%fd15, [%rd4];
	setp.eq.s32 	%p2, %r2, 1;
	fma.rn.f64 	%fd16, %fd11, %fd3, %fd13;
	selp.f64 	%fd17, %fd16, %fd13, %p2;
	mov.f64 	%fd18, 0d3FF0000000000000;
	sub.f64 	%fd19, %fd18, %fd8;
	mul.f64 	%fd20, %fd19, %fd17;
	fma.rn.f64 	%fd4, %fd8, %fd14, %fd20;
	mul.f64 	%fd21, %fd17, %fd17;
	sub.f64 	%fd22, %fd18, %fd9;
	mul.f64 	%fd23, %fd22, %fd21;
	fma.rn.f64 	%fd5, %fd9, %fd15, %fd23;
	cvt.rn.f32.f64 	%f1, %fd8;
	cvt.rn.f32.f64 	%f2, %fd40;
	mul.f32 	%f20, %f2, 0f3F000000;
	cvt.rzi.f32.f32 	%f21, %f20;
	add.f32 	%f22, %f21, %f21;
	sub.f32 	%f23, %f2, %f22;
	abs.f32 	%f3, %f23;
	abs.f32 	%f4, %f1;
	setp.lt.f32 	%p3, %f4, 0f00800000;
	mul.f32 	%f24, %f4, 0f4B800000;
	selp.f32 	%f25, %f24, %f4, %p3;
	selp.f32 	%f26, 0fC1C00000, 0f00000000, %p3;
	mov.b32 	%r7, %f25;
	add.s32 	%r8, %r7, -1060439283;
	and.b32  	%r9, %r8, -8388608;
	sub.s32 	%r10, %r7, %r9;
	mov.b32 	%f27, %r10;
	cvt.rn.f32.s32 	%f28, %r9;
	fma.rn.f32 	%f29, %f28, 0f34000000, %f26;
	add.f32 	%f30, %f27, 0fBF800000;
	add.f32 	%f31, %f27, 0f3F800000;
	rcp.approx.ftz.f32 	%f32, %f31;
	add.f32 	%f33, %f30, %f30;
	mul.f32 	%f34, %f33, %f32;
	mul.f32 	%f35, %f34, %f34;
	sub.f32 	%f36, %f30, %f34;
	add.f32 	%f37, %f36, %f36;
	neg.f32 	%f38, %f34;
	fma.rn.f32 	%f39, %f38, %f30, %f37;
	mul.rn.f32 	%f40, %f32, %f39;
	fma.rn.f32 	%f41, %f35, 0f3A2C32E4, 0f3B52E7DB;
	fma.rn.f32 	%f42, %f41, %f35, 0f3C93BB73;
	fma.rn.f32 	%f43, %f42, %f35, 0f3DF6384F;
	mul.rn.f32 	%f44, %f43, %f35;
	fma.rn.f32 	%f45, %f34, 0f3FB8AA3B, %f29;
	sub.f32 	%f46, %f29, %f45;
	fma.rn.f32 	%f47, %f34, 0f3FB8AA3B, %f46;
	fma.rn.f32 	%f48, %f40, 0f3FB8AA3B, %f47;
	fma.rn.f32 	%f49, %f34, 0f32A55E34, %f48;
	mul.f32 	%f50, %f44, 0f40400000;
	fma.rn.f32 	%f51, %f50, %f40, %f49;
	fma.rn.f32 	%f52, %f44, %f34, %f51;
	add.rn.f32 	%f53, %f45, %f52;
	neg.f32 	%f54, %f45;
	add.rn.f32 	%f55, %f53, %f54;
	neg.f32 	%f56, %f55;
	add.rn.f32 	%f57, %f52, %f56;
	mul.rn.f32 	%f58, %f53, %f2;
	neg.f32 	%f59, %f58;
	fma.rn.f32 	%f60, %f53, %f2, %f59;
	fma.rn.f32 	%f61, %f57, %f2, %f60;
	cvt.rni.f32.f32 	%f62, %f58;
	sub.f32 	%f63, %f58, %f62;
	add.f32 	%f64, %f63, %f61;
	fma.rn.f32 	%f65, %f64, 0f391FCB8E, 0f3AAF85ED;
	fma.rn.f32 	%f66, %f65, %f64, 0f3C1D9856;
	fma.rn.f32 	%f67, %f66, %f64, 0f3D6357BB;
	fma.rn.f32 	%f68, %f67, %f64, 0f3E75FDEC;
	fma.rn.f32 	%f69, %f68, %f64, 0f3F317218;
	fma.rn.f32 	%f70, %f69, %f64, 0f3F800000;
	cvt.rzi.s32.f32 	%r11, %f62;
	setp.gt.f32 	%p4, %f62, 0f00000000;
	selp.b32 	%r12, 0, -2097152000, %p4;
	add.s32 	%r13, %r12, 2130706432;
	mov.b32 	%f71, %r13;
	mul.f32 	%f72, %f70, %f71;
	shl.b32 	%r14, %r11, 23;
	sub.s32 	%r15, %r14, %r12;
	mov.b32 	%f73, %r15;
	mul.f32 	%f74, %f72, %f73;
	abs.f32 	%f75, %f58;
	setp.gt.f32 	%p5, %f75, 0f43180000;
	setp.lt.f32 	%p6, %f58, 0f00000000;
	selp.f32 	%f76, 0f00000000, 0f7F800000, %p6;
	selp.f32 	%f5, %f76, %f74, %p5;
	setp.eq.f32 	%p7, %f1, 0f3F800000;
	setp.eq.f32 	%p8, %f2, 0f00000000;
	or.pred  	%p9, %p7, %p8;
	@%p9 bra 	$L__BB1_9;
	setp.num.f32 	%p10, %f4, %f4;
	abs.f32 	%f77, %f2;
	setp.num.f32 	%p11, %f77, %f77;
	and.pred  	%p12, %p10, %p11;
	@%p12 bra 	$L__BB1_4;
	add.rn.f32 	%f146, %f1, %f2;
	bra.uni 	$L__BB1_9;
$L__BB1_4:
	setp.neu.f32 	%p13, %f1, 0f00000000;
	setp.neu.f32 	%p14, %f4, 0f7F800000;
	and.pred  	%p15, %p13, %p14;
	@%p15 bra 	$L__BB1_6;
	setp.neu.f32 	%p22, %f3, 0f3F800000;
	add.f32 	%f82, %f1, %f1;
	mov.b32 	%r16, %f82;
	setp.lt.f32 	%p23, %f2, 0f00000000;
	xor.b32  	%r17, %r16, 2139095040;
	selp.b32 	%r18, %r17, %r16, %p23;
	and.b32  	%r19, %r18, 2147483647;
	selp.b32 	%r20, %r19, %r18, %p22;
	mov.b32 	%f146, %r20;
	bra.uni 	$L__BB1_9;
$L__BB1_6:
	setp.eq.f32 	%p16, %f1, 0fBF800000;
	setp.eq.f32 	%p17, %f77, 0f7F800000;
	and.pred  	%p18, %p16, %p17;
	@%p18 bra 	$L__BB1_9;
	setp.geu.f32 	%p19, %f1, 0f00000000;
	mov.f32 	%f146, %f5;
	@%p19 bra 	$L__BB1_9;
	setp.neu.f32 	%p20, %f3, 0f3F800000;
	neg.f32 	%f79, %f5;
	selp.f32 	%f80, %f5, %f79, %p20;
	cvt.rmi.f32.f32 	%f81, %f2;
	setp.neu.f32 	%p21, %f81, %f2;
	selp.f32 	%f146, 0f7FFFFFFF, %f80, %p21;
$L__BB1_9:
	setp.eq.f32 	%p24, %f2, 0f00000000;
	cvt.f64.f32 	%fd24, %f146;
	mov.f64 	%fd25, 0d3FF0000000000000;
	sub.f64 	%fd6, %fd25, %fd24;
	cvt.rn.f32.f64 	%f11, %fd9;
	abs.f32 	%f12, %f11;
	setp.lt.f32 	%p25, %f12, 0f00800000;
	mul.f32 	%f84, %f12, 0f4B800000;
	selp.f32 	%f85, %f84, %f12, %p25;
	selp.f32 	%f86, 0fC1C00000, 0f00000000, %p25;
	mov.b32 	%r21, %f85;
	add.s32 	%r22, %r21, -1060439283;
	and.b32  	%r23, %r22, -8388608;
	sub.s32 	%r24, %r21, %r23;
	mov.b32 	%f87, %r24;
	cvt.rn.f32.s32 	%f88, %r23;
	fma.rn.f32 	%f89, %f88, 0f34000000, %f86;
	add.f32 	%f90, %f87, 0fBF800000;
	add.f32 	%f91, %f87, 0f3F800000;
	rcp.approx.ftz.f32 	%f92, %f91;
	add.f32 	%f93, %f90, %f90;
	mul.f32 	%f94, %f93, %f92;
	mul.f32 	%f95, %f94, %f94;
	sub.f32 	%f96, %f90, %f94;
	add.f32 	%f97, %f96, %f96;
	neg.f32 	%f98, %f94;
	fma.rn.f32 	%f99, %f98, %f90, %f97;
	mul.rn.f32 	%f100, %f92, %f99;
	fma.rn.f32 	%f101, %f95, 0f3A2C32E4, 0f3B52E7DB;
	fma.rn.f32 	%f102, %f101, %f95, 0f3C93BB73;
	fma.rn.f32 	%f103, %f102, %f95, 0f3DF6384F;
	mul.rn.f32 	%f104, %f103, %f95;
	fma.rn.f32 	%f105, %f94, 0f3FB8AA3B, %f89;
	sub.f32 	%f106, %f89, %f105;
	fma.rn.f32 	%f107, %f94, 0f3FB8AA3B, %f106;
	fma.rn.f32 	%f108, %f100, 0f3FB8AA3B, %f107;
	fma.rn.f32 	%f109, %f94, 0f32A55E34, %f108;
	mul.f32 	%f110, %f104, 0f40400000;
	fma.rn.f32 	%f111, %f110, %f100, %f109;
	fma.rn.f32 	%f112, %f104, %f94, %f111;
	add.rn.f32 	%f113, %f105, %f112;
	neg.f32 	%f114, %f105;
	add.rn.f32 	%f115, %f113, %f114;
	neg.f32 	%f116, %f115;
	add.rn.f32 	%f117, %f112, %f116;
	mul.rn.f32 	%f118, %f113, %f2;
	neg.f32 	%f119, %f118;
	fma.rn.f32 	%f120, %f113, %f2, %f119;
	fma.rn.f32 	%f121, %f117, %f2, %f120;
	cvt.rni.f32.f32 	%f122, %f118;
	sub.f32 	%f123, %f118, %f122;
	add.f32 	%f124, %f123, %f121;
	fma.rn.f32 	%f125, %f124, 0f391FCB8E, 0f3AAF85ED;
	fma.rn.f32 	%f126, %f125, %f124, 0f3C1D9856;
	fma.rn.f32 	%f127, %f126, %f124, 0f3D6357BB;
	fma.rn.f32 	%f128, %f127, %f124, 0f3E75FDEC;
	fma.rn.f32 	%f129, %f128, %f124, 0f3F317218;
	fma.rn.f32 	%f130, %f129, %f124, 0f3F800000;
	cvt.rzi.s32.f32 	%r25, %f122;
	setp.gt.f32 	%p26, %f122, 0f00000000;
	selp.b32 	%r26, 0, -2097152000, %p26;
	add.s32 	%r27, %r26, 2130706432;
	mov.b32 	%f131, %r27;
	mul.f32 	%f132, %f130, %f131;
	shl.b32 	%r28, %r25, 23;
	sub.s32 	%r29, %r28, %r26;
	mov.b32 	%f133, %r29;
	mul.f32 	%f134, %f132, %f133;
	abs.f32 	%f135, %f118;
	setp.gt.f32 	%p27, %f135, 0f43180000;
	setp.lt.f32 	%p28, %f118, 0f00000000;
	selp.f32 	%f136, 0f00000000, 0f7F800000, %p28;
	selp.f32 	%f13, %f136, %f134, %p27;
	setp.eq.f32 	%p29, %f11, 0f3F800000;
	or.pred  	%p30, %p29, %p24;
	mov.f32 	%f147, 0f3F800000;
	@%p30 bra 	$L__BB1_17;
	setp.num.f32 	%p31, %f12, %f12;
	abs.f32 	%f137, %f2;
	setp.num.f32 	%p32, %f137, %f137;
	and.pred  	%p33, %p31, %p32;
	@%p33 bra 	$L__BB1_12;
	add.rn.f32 	%f147, %f11, %f2;
	bra.uni 	$L__BB1_17;
$L__BB1_12:
	setp.neu.f32 	%p34, %f11, 0f00000000;
	setp.neu.f32 	%p35, %f12, 0f7F800000;
	and.pred  	%p36, %p34, %p35;
	@%p36 bra 	$L__BB1_14;
	setp.neu.f32 	%p43, %f3, 0f3F800000;
	add.f32 	%f142, %f11, %f11;
	mov.b32 	%r30, %f142;
	setp.lt.f32 	%p44, %f2, 0f00000000;
	xor.b32  	%r31, %r30, 2139095040;
	selp.b32 	%r32, %r31, %r30, %p44;
	and.b32  	%r33, %r32, 2147483647;
	selp.b32 	%r34, %r33, %r32, %p43;
	mov.b32 	%f147, %r34;
	bra.uni 	$L__BB1_17;
$L__BB1_14:
	setp.eq.f32 	%p37, %f11, 0fBF800000;
	setp.eq.f32 	%p38, %f137, 0f7F800000;
	and.pred  	%p39, %p37, %p38;
	@%p39 bra 	$L__BB1_17;
	setp.geu.f32 	%p40, %f11, 0f00000000;
	mov.f32 	%f147, %f13;
	@%p40 bra 	$L__BB1_17;
	setp.neu.f32 	%p41, %f3, 0f3F800000;
	neg.f32 	%f139, %f13;
	selp.f32 	%f140, %f13, %f139, %p41;
	cvt.rmi.f32.f32 	%f141, %f2;
	setp.neu.f32 	%p42, %f141, %f2;
	selp.f32 	%f147, 0f7FFFFFFF, %f140, %p42;
$L__BB1_17:
	cvt.f64.f32 	%fd26, %f147;
	mov.f64 	%fd27, 0d3FF0000000000000;
	sub.f64 	%fd28, %fd27, %fd26;
	div.rn.f64 	%fd29, %fd5, %fd28;
	div.rn.f64 	%fd30, %fd4, %fd6;
	mul.f64 	%fd31, %fd7, %fd30;
	cvt.rn.f32.f64 	%f143, %fd29;
	sqrt.rn.f32 	%f144, %f143;
	cvt.f64.f32 	%fd32, %f144;
	add.f64 	%fd33, %fd10, %fd32;
	div.rn.f64 	%fd34, %fd31, %fd33;
	setp.eq.s32 	%p45, %r2, 2;
	mul.f64 	%fd35, %fd11, %fd7;
	fma.rn.f64 	%fd36, %fd35, %fd3, %fd34;
	selp.f64 	%fd37, %fd36, %fd34, %p45;
	st.global.f64 	[%rd3], %fd4;
	st.global.f64 	[%rd4], %fd5;
	ld.global.f64 	%fd38, [%rd2];
	sub.f64 	%fd39, %fd38, %fd37;
	st.global.f64 	[%rd2], %fd39;
$L__BB1_18:
	ret;

}


// ===== COMPILED SASS (sm_100) =====

	.target	sm_100

	.elftype	@"ET_EXEC"


//--------------------- .note.nv.tkinfo           --------------------------
	.section	.note.nv.tkinfo,"",@"SHT_NOTE"
	.sectionflags	@"SHF_NOTE_NV_TKINFO"
	.tkinfo
        /*0018*/ 	.word	0x00000002
        /*0030*/ 	.string	""
        /*0030*/ 	.string	"ptxas"
        /*0030*/ 	.string	"Cuda compilation tools, release 13.0, V13.0.88"
        /*0030*/ 	.string	"Build cuda_13.0.r13.0/compiler.36424714_0"
        /*0030*/ 	.string	"-arch sm_100 -m 64 "



//--------------------- .note.nv.cuinfo           --------------------------
	.section	.note.nv.cuinfo,"",@"SHT_NOTE"
	.sectionflags	@"SHF_NOTE_NV_CUINFO"
        /*0018*/ 	.short	0x0002
        /*001a*/ 	.short	0x0064
        /*001c*/ 	.short	0x0082
	.zero		2


//--------------------- .nv.info                  --------------------------
	.section	.nv.info,"",@"SHT_CUDA_INFO"
	.align	4


	//----- nvinfo : EIATTR_REGCOUNT
	.align		4
        /*0000*/ 	.byte	0x04, 0x2f
        /*0002*/ 	.short	(.L_1 - .L_0)
	.align		4
.L_0:
        /*0004*/ 	.word	index@(adam_update_f32)
        /*0008*/ 	.word	0x00000020


	//----- nvinfo : EIATTR_FRAME_SIZE
	.align		4
.L_1:
        /*000c*/ 	.byte	0x04, 0x11
        /*000e*/ 	.short	(.L_3 - .L_2)
	.align		4
.L_2:
        /*0010*/ 	.word	index@($__internal_4_$__cuda_sm3x_div_rn_noftz_f32_slowpath)
        /*0014*/ 	.word	0x00000000


	//----- nvinfo : EIATTR_FRAME_SIZE
	.align		4
.L_3:
        /*0018*/ 	.byte	0x04, 0x11
        /*001a*/ 	.short	(.L_5 - .L_4)
	.align		4
.L_4:
        /*001c*/ 	.word	index@($__internal_3_$__cuda_sm20_sqrt_rn_f32_slowpath)
        /*0020*/ 	.word	0x00000000


	//----- nvinfo : EIATTR_FRAME_SIZE
	.align		4
.L_5:
        /*0024*/ 	.byte	0x04, 0x11
        /*0026*/ 	.short	(.L_7 - .L_6)
	.align		4
.L_6:
        /*0028*/ 	.word	index@($__internal_2_$__cuda_sm20_div_rn_f64_full)
        /*002c*/ 	.word	0x00000000


	//----- nvinfo : EIATTR_FRAME_SIZE
	.align		4
.L_7:
        /*0030*/ 	.byte	0x04, 0x11
        /*0032*/ 	.short	(.L_9 - .L_8)
	.align		4
.L_8:
        /*0034*/ 	.word	index@(adam_update_f32)
        /*0038*/ 	.word	0x00000000


	//----- nvinfo : EIATTR_REGCOUNT
	.align		4
.L_9:
        /*003c*/ 	.byte	0x04, 0x2f
        /*003e*/ 	.short	(.L_11 - .L_10)
	.align		4
.L_10:
        /*0040*/ 	.word	index@(adam_update_f64)
        /*0044*/ 	.word	0x00000027


	//----- nvinfo : EIATTR_FRAME_SIZE
	.align		4
.L_11:
        /*0048*/ 	.byte	0x04, 0x11
        /*004a*/ 	.short	(.L_13 - .L_12)
	.align		4
.L_12:
        /*004c*/ 	.word	index@($__internal_1_$__cuda_sm20_sqrt_rn_f32_slowpath)
        /*0050*/ 	.word	0x00000000


	//----- nvinfo : EIATTR_FRAME_SIZE
	.align		4
.L_13:
        /*0054*/ 	.byte	0x04, 0x11
        /*0056*/ 	.short	(.L_15 - .L_14)
	.align		4
.L_14:
        /*0058*/ 	.word	index@($__internal_0_$__cuda_sm20_div_rn_f64_full)
        /*005c*/ 	.word	0x00000000


	//----- nvinfo : EIATTR_FRAME_SIZE
	.align		4
.L_15:
        /*0060*/ 	.byte	0x04, 0x11
        /*0062*/ 	.short	(.L_17 - .L_16)
	.align		4
.L_16:
        /*0064*/ 	.word	index@(adam_update_f64)
        /*0068*/ 	.word	0x00000000


	//----- nvinfo : EIATTR_MIN_STACK_SIZE
	.align		4
.L_17:
        /*006c*/ 	.byte	0x04, 0x12
        /*006e*/ 	.short	(.L_19 - .L_18)
	.align		4
.L_18:
        /*0070*/ 	.word	index@(adam_update_f64)
        /*0074*/ 	.word	0x00000000


	//----- nvinfo : EIATTR_MIN_STACK_SIZE
	.align		4
.L_19:
        /*0078*/ 	.byte	0x04, 0x12
        /*007a*/ 	.short	(.L_21 - .L_20)
	.align		4
.L_20:
        /*007c*/ 	.word	index@(adam_update_f32)
        /*0080*/ 	.word	0x00000000
.L_21:


//--------------------- .nv.compat                --------------------------
	.section	.nv.compat,"",@"SHT_CUDA_COMPAT_INFO"
	.align	4
        /*0000*/ 	.byte	0x02, 0x09, 0x00, 0x00, 0x02, 0x02, 0x01, 0x00, 0x02, 0x05, 0x05, 0x00, 0x03, 0x07, 0x01, 0x01
        /*0010*/ 	.byte	0x02, 0x03, 0x00, 0x00, 0x02, 0x06, 0x01, 0x00, 0x04, 0x0b, 0x08, 0x00, 0x01, 0x00, 0x00, 0x00
        /*0020*/ 	.byte	0x00, 0x00, 0x00, 0x00


//--------------------- .nv.info.adam_update_f64  --------------------------
	.section	.nv.info.adam_update_f64,"",@"SHT_CUDA_INFO"
	.sectionflags	@""
	.align	4


	//----- nvinfo : EIATTR_CUDA_API_VERSION
	.align		4
        /*0000*/ 	.byte	0x04, 0x37
        /*0002*/ 	.short	(.L_23 - .L_22)
.L_22:
        /*0004*/ 	.word	0x00000082


	//----- nvinfo : EIATTR_KPARAM_INFO
	.align		4
.L_23:
        /*0008*/ 	.byte	0x04, 0x17
        /*000a*/ 	.short	(.L_25 - .L_24)
.L_24:
        /*000c*/ 	.word	0x00000000
        /*0010*/ 	.short	0x0006
        /*0012*/ 	.short	0x0058
        /*0014*/ 	.byte	0x00, 0xf5, 0x21, 0x00


	//----- nvinfo : EIATTR_KPARAM_INFO
	.align		4
.L_25:
        /*0018*/ 	.byte	0x04, 0x17
        /*001a*/ 	.short	(.L_27 - .L_26)
.L_26:
        /*001c*/ 	.word	0x00000000
        /*0020*/ 	.short	0x0005
        /*0022*/ 	.short	0x0050
        /*0024*/ 	.byte	0x00, 0xf5, 0x21, 0x00


	//----- nvinfo : EIATTR_KPARAM_INFO
	.align		4
.L_27:
        /*0028*/ 	.byte	0x04, 0x17
        /*002a*/ 	.short	(.L_29 - .L_28)
.L_28:
        /*002c*/ 	.word	0x00000000
        /*0030*/ 	.short	0x0004
        /*0032*/ 	.short	0x0048
        /*0034*/ 	.byte	0x00, 0xf5, 0x21, 0x00


	//----- nvinfo : EIATTR_KPARAM_INFO
	.align		4
.L_29:
        /*0038*/ 	.byte	0x04, 0x17
        /*003a*/ 	.short	(.L_31 - .L_30)
.L_30:
        /*003c*/ 	.word	0x00000000
        /*0040*/ 	.short	0x0003
        /*0042*/ 	.short	0x0040
        /*0044*/ 	.byte	0x00, 0xf5, 0x21, 0x00


	//----- nvinfo : EIATTR_KPARAM_INFO
	.align		4
.L_31:
        /*0048*/ 	.byte	0x04, 0x17
        /*004a*/ 	.short	(.L_33 - .L_32)
.L_32:
        /*004c*/ 	.word	0x00000000
        /*0050*/ 	.short	0x0002
        /*0052*/ 	.short	0x0038
        /*0054*/ 	.byte	0x00, 0xf0, 0x21, 0x00


	//----- nvinfo : EIATTR_KPARAM_INFO
	.align		4
.L_33:
        /*0058*/ 	.byte	0x04, 0x17
        /*005a*/ 	.short	(.L_35 - .L_34)
.L_34:
        /*005c*/ 	.word	0x00000000
        /*0060*/ 	.short	0x0001
        /*0062*/ 	.short	0x0030
        /*0064*/ 	.byte	0x00, 0xf0, 0x21, 0x00


	//----- nvinfo : EIATTR_KPARAM_INFO
	.align		4
.L_35:
        /*0068*/ 	.byte	0x04, 0x17
        /*006a*/ 	.short	(.L_37 - .L_36)
.L_36:
        /*006c*/ 	.word	0x00000000
        /*0070*/ 	.short	0x0000
        /*0072*/ 	.short	0x0000
        /*0074*/ 	.byte	0x00, 0xf0, 0xc1, 0x00


	//----- nvinfo : EIATTR_SPARSE_MMA_MASK
	.align		4
.L_37:
        /*0078*/ 	.byte	0x03, 0x50
        /*007a*/ 	.short	0x0000


	//----- nvinfo : EIATTR_MAXREG_COUNT
	.align		4
        /*007c*/ 	.byte	0x03, 0x1b
        /*007e*/ 	.short	0x00ff


	//----- nvinfo : EIATTR_MERCURY_ISA_VERSION
	.align		4
        /*0080*/ 	.byte	0x03, 0x5f
        /*0082*/ 	.short	0x0101


	//----- nvinfo : EIATTR_VRC_CTA_INIT_COUNT
	.align		4
        /*0084*/ 	.byte	0x02, 0x4a
	.zero		1
	.zero		1


	//----- nvinfo : EIATTR_EXIT_INSTR_OFFSETS
	.align		4
        /*0088*/ 	.byte	0x04, 0x1c
        /*008a*/ 	.short	(.L_39 - .L_38)


	//   ....[0]....
.L_38:
        /*008c*/ 	.word	0x00000080


	//   ....[1]....
        /*0090*/ 	.word	0x00001420


	//----- nvinfo : EIATTR_CRS_STACK_SIZE
	.align		4
.L_39:
        /*0094*/ 	.byte	0x04, 0x1e
        /*0096*/ 	.short	(.L_41 - .L_40)
.L_40:
        /*0098*/ 	.word	0x00000000


	//----- nvinfo : EIATTR_CBANK_PARAM_SIZE
	.align		4
.L_41:
        /*009c*/ 	.byte	0x03, 0x19
        /*009e*/ 	.short	0x0060


	//----- nvinfo : EIATTR_PARAM_CBANK
	.align		4
        /*00a0*/ 	.byte	0x04, 0x0a
        /*00a2*/ 	.short	(.L_43 - .L_42)
	.align		4
.L_42:
        /*00a4*/ 	.word	index@(.nv.constant0.adam_update_f64)
        /*00a8*/ 	.short	0x0380
        /*00aa*/ 	.short	0x0060


	//----- nvinfo : EIATTR_SW_WAR
	.align		4
.L_43:
        /*00ac*/ 	.byte	0x04, 0x36
        /*00ae*/ 	.short	(.L_45 - .L_44)
.L_44:
        /*00b0*/ 	.word	0x00000008
.L_45:


//--------------------- .nv.info.adam_update_f32  --------------------------
	.section	.nv.info.adam_update_f32,"",@"SHT_CUDA_INFO"
	.sectionflags	@""
	.align	4


	//----- nvinfo : EIATTR_CUDA_API_VERSION
	.align		4
        /*0000*/ 	.byte	0x04, 0x37
        /*0002*/ 	.short	(.L_47 - .L_46)
.L_46:
        /*0004*/ 	.word	0x00000082


	//----- nvinfo : EIATTR_KPARAM_INFO
	.align		4
.L_47:
        /*0008*/ 	.byte	0x04, 0x17
        /*000a*/ 	.short	(.L_49 - .L_48)
.L_48:
        /*000c*/ 	.word	0x00000000
        /*0010*/ 	.short	0x0006
        /*0012*/ 	.short	0x0040
        /*0014*/ 	.byte	0x00, 0xf5, 0x21, 0x00


	//----- nvinfo : EIATTR_KPARAM_INFO
	.align		4
.L_49:
        /*0018*/ 	.byte	0x04, 0x17
        /*001a*/ 	.short	(.L_51 - .L_50)
.L_50:
        /*001c*/ 	.word	0x00000000
        /*0020*/ 	.short	0x0005
        /*0022*/ 	.short	0x0038
        /*0024*/ 	.byte	0x00, 0xf5, 0x21, 0x00


	//----- nvinfo : EIATTR_KPARAM_INFO
	.align		4
.L_51:
        /*0028*/ 	.byte	0x04, 0x17
        /*002a*/ 	.short	(.L_53 - .L_52)
.L_52:
        /*002c*/ 	.word	0x00000000
        /*0030*/ 	.short	0x0004
        /*0032*/ 	.short	0x0030
        /*0034*/ 	.byte	0x00, 0xf5, 0x21, 0x00


	//----- nvinfo : EIATTR_KPARAM_INFO
	.align		4
.L_53:
        /*0038*/ 	.byte	0x04, 0x17
        /*003a*/ 	.short	(.L_55 - .L_54)
.L_54:
        /*003c*/ 	.word	0x00000000
        /*0040*/ 	.short	0x0003
        /*0042*/ 	.short	0x0028
        /*0044*/ 	.byte	0x00, 0xf5, 0x21, 0x00


	//----- nvinfo : EIATTR_KPARAM_INFO
	.align		4
.L_55:
        /*0048*/ 	.byte	0x04, 0x17
        /*004a*/ 	.short	(.L_57 - .L_56)
.L_56:
        /*004c*/ 	.word	0x00000000
        /*0050*/ 	.short	0x0002
        /*0052*/ 	.short	0x0020
        /*0054*/ 	.byte	0x00, 0xf0, 0x11, 0x00


	//----- nvinfo : EIATTR_KPARAM_INFO
	.align		4
.L_57:
        /*0058*/ 	.byte	0x04, 0x17
        /*005a*/ 	.short	(.L_59 - .L_58)
.L_58:
        /*005c*/ 	.word	0x00000000
        /*0060*/ 	.short	0x0001
        /*0062*/ 	.short	0x0018
        /*0064*/ 	.byte	0x00, 0xf0, 0x21, 0x00


	//----- nvinfo : EIATTR_KPARAM_INFO
	.align		4
.L_59:
        /*0068*/ 	.byte	0x04, 0x17
        /*006a*/ 	.short	(.L_61 - .L_60)
.L_60:
        /*006c*/ 	.word	0x00000000
        /*0070*/ 	.short	0x0000
        /*0072*/ 	.short	0x0000
        /*0074*/ 	.byte	0x00, 0xf0, 0x61, 0x00


	//----- nvinfo : EIATTR_SPARSE_MMA_MASK
	.align		4
.L_61:
        /*0078*/ 	.byte	0x03, 0x50
        /*007a*/ 	.short	0x0000


	//----- nvinfo : EIATTR_MAXREG_COUNT
	.align		4
        /*007c*/ 	.byte	0x03, 0x1b
        /*007e*/ 	.short	0x00ff


	//----- nvinfo : EIATTR_MERCURY_ISA_VERSION
	.align		4
        /*0080*/ 	.byte	0x03, 0x5f
        /*0082*/ 	.short	0x0101


	//----- nvinfo : EIATTR_VRC_CTA_INIT_COUNT
	.align		4
        /*0084*/ 	.byte	0x02, 0x4a
	.zero		1
	.zero		1


	//----- nvinfo : EIATTR_EXIT_INSTR_OFFSETS
	.align		4
        /*0088*/ 	.byte	0x04, 0x1c
        /*008a*/ 	.short	(.L_63 - .L_62)


	//   ....[0]....
.L_62:
        /*008c*/ 	.word	0x00000080


	//   ....[1]....
        /*0090*/ 	.word	0x00001380


	//----- nvinfo : EIATTR_CRS_STACK_SIZE
	.align		4
.L_63:
        /*0094*/ 	.byte	0x04, 0x1e
        /*0096*/ 	.short	(.L_65 - .L_64)
.L_64:
        /*0098*/ 	.word	0x00000000


	//----- nvinfo : EIATTR_CBANK_PARAM_SIZE
	.align		4
.L_65:
        /*009c*/ 	.byte	0x03, 0x19
        /*009e*/ 	.short	0x0048


	//----- nvinfo : EIATTR_PARAM_CBANK
	.align		4
        /*00a0*/ 	.byte	0x04, 0x0a
        /*00a2*/ 	.short	(.L_67 - .L_66)
	.align		4
.L_66:
        /*00a4*/ 	.word	index@(.nv.constant0.adam_update_f32)
        /*00a8*/ 	.short	0x0380
        /*00aa*/ 	.short	0x0048


	//----- nvinfo : EIATTR_SW_WAR
	.align		4
.L_67:
        /*00ac*/ 	.byte	0x04, 0x36
        /*00ae*/ 	.short	(.L_69 - .L_68)
.L_68:
        /*00b0*/ 	.word	0x00000008
.L_69:


//--------------------- .nv.callgraph             --------------------------
	.section	.nv.callgraph,"",@"SHT_CUDA_CALLGRAPH"
	.align	4
	.sectionentsize	8
	.align		4
        /*0000*/ 	.word	0x00000000
	.align		4
        /*0004*/ 	.word	0xffffffff
	.align		4
        /*0008*/ 	.word	0x00000000
	.align		4
        /*000c*/ 	.word	0xfffffffe
	.align		4
        /*0010*/ 	.word	0x00000000
	.align		4
        /*0014*/ 	.word	0xfffffffd
	.align		4
        /*0018*/ 	.word	0x00000000
	.align		4
        /*001c*/ 	.word	0xfffffffc


//--------------------- .text.adam_update_f64     --------------------------
	.section	.text.adam_update_f64,"ax",@progbits
	.align	128
        .global         adam_update_f64
        .type           adam_update_f64,@function
        .size           adam_update_f64,(.L_x_52 - adam_update_f64)
        .other          adam_update_f64,@"STO_CUDA_ENTRY STV_DEFAULT"
adam_update_f64:
.text.adam_update_f64:
[----:B------:R-:W-:Y:S01]  /*0000*/  LDC R1, c[0x0][0x37c] ;  /* 0x0000df00ff017b82 */ /* 0x000fe20000000800 */
[----:B------:R-:W0:Y:S07]  /*0010*/  S2R R3, SR_TID.X ;  /* 0x0000000000037919 */ /* 0x000e2e0000002100 */
[----:B------:R-:W0:Y:S01]  /*0020*/  S2UR UR4, SR_CTAID.X ;  /* 0x00000000000479c3 */ /* 0x000e220000002500 */
[----:B------:R-:W1:Y:S07]  /*0030*/  LDCU.64 UR6, c[0x0][0x3b0] ;  /* 0x00007600ff0677ac */ /* 0x000e6e0008000a00 */
[----:B------:R-:W0:Y:S02]  /*0040*/  LDC R0, c[0x0][0x360] ;  /* 0x0000d800ff007b82 */ /* 0x000e240000000800 */
[----:B0-----:R-:W-:-:S05]  /*0050*/  IMAD R0, R0, UR4, R3 ;  /* 0x0000000400007c24 */ /* 0x001fca000f8e0203 */
[----:B-1----:R-:W-:-:S04]  /*0060*/  ISETP.GE.U32.AND P0, PT, R0, UR6, PT ;  /* 0x0000000600007c0c */ /* 0x002fc8000bf06070 */
[----:B------:R-:W-:-:S13]  /*0070*/  ISETP.GE.U32.AND.EX P0, PT, RZ, UR7, PT, P0 ;  /* 0x00000007ff007c0c */ /* 0x000fda000bf06100 */
[----:B------:R-:W-:Y:S05]  /*0080*/  @P0 EXIT ;  /* 0x000000000000094d */ /* 0x000fea0003800000 */
[----:B------:R-:W0:Y:S01]  /*0090*/  LDCU.128 UR12, c[0x0][0x3d0] ;  /* 0x00007a00ff0c77ac */ /* 0x000e220008000c00 */
[----:B------:R-:W-:Y:S01]  /*00a0*/  IMAD.SHL.U32 R12, R0, 0x8, RZ ;  /* 0x00000008000c7824 */ /* 0x000fe200078e00ff */
[----:B------:R-:W-:Y:S01]  /*00b0*/  SHF.R.U32.HI R0, RZ, 0x1d, R0 ;  /* 0x0000001dff007819 */ /* 0x000fe20000011600 */
[----:B------:R-:W1:Y:S01]  /*00c0*/  LDC.64 R4, c[0x0][0x388] ;  /* 0x0000e200ff047b82 */ /* 0x000e620000000a00 */
[----:B------:R-:W2:Y:S01]  /*00d0*/  LDCU.128 UR8, c[0x0][0x3c0] ;  /* 0x00007800ff0877ac */ /* 0x000ea20008000c00 */
[----:B------:R-:W3:Y:S01]  /*00e0*/  LDCU.64 UR4, c[0x0][0x358] ;  /* 0x00006b00ff0477ac */ /* 0x000ee20008000a00 */
[----:B------:R-:W-:Y:S01]  /*00f0*/  IMAD.MOV.U32 R18, RZ, RZ, 0x3a2c32e4 ;  /* 0x3a2c32e4ff127424 */ /* 0x000fe200078e00ff */
[----:B------:R-:W4:Y:S01]  /*0100*/  LDCU.64 UR6, c[0x0][0x3b8] ;  /* 0x00007700ff0677ac */ /* 0x000f220008000a00 */
[C---:B0-----:R-:W-:Y:S02]  /*0110*/  IADD3 R22, P1, PT, R12.reuse, UR14, RZ ;  /* 0x0000000e0c167c10 */ /* 0x041fe4000ff3e0ff */
[----:B--2---:R-:W-:-:S02]  /*0120*/  IADD3 R6, P0, PT, R12, UR8, RZ ;  /* 0x000000080c067c10 */ /* 0x004fc4000ff1e0ff */
[C---:B------:R-:W-:Y:S02]  /*0130*/  IADD3.X R23, PT, PT, R0.reuse, UR15, RZ, P1, !PT ;  /* 0x0000000f00177c10 */ /* 0x040fe40008ffe4ff */
[----:B------:R-:W-:-:S04]  /*0140*/  IADD3.X R7, PT, PT, R0, UR9, RZ, P0, !PT ;  /* 0x0000000900077c10 */ /* 0x000fc800087fe4ff */
[----:B---3--:R-:W2:Y:S04]  /*0150*/  LDG.E.64 R22, desc[UR4][R22.64] ;  /* 0x0000000416167981 */ /* 0x008ea8000c1e1b00 */
[----:B------:R-:W2:Y:S01]  /*0160*/  LDG.E.64 R8, desc[UR4][R6.64] ;  /* 0x0000000406087981 */ /* 0x000ea2000c1e1b00 */
[C---:B------:R-:W-:Y:S02]  /*0170*/  IADD3 R10, P0, PT, R12.reuse, UR10, RZ ;  /* 0x0000000a0c0a7c10 */ /* 0x040fe4000ff1e0ff */
[----:B------:R-:W-:Y:S02]  /*0180*/  IADD3 R12, P1, PT, R12, UR12, RZ ;  /* 0x0000000c0c0c7c10 */ /* 0x000fe4000ff3e0ff */
[C---:B------:R-:W-:Y:S02]  /*0190*/  IADD3.X R11, PT, PT, R0.reuse, UR11, RZ, P0, !PT ;  /* 0x0000000b000b7c10 */ /* 0x040fe400087fe4ff */
[----:B------:R-:W-:-:S03]  /*01a0*/  IADD3.X R13, PT, PT, R0, UR13, RZ, P1, !PT ;  /* 0x0000000d000d7c10 */ /* 0x000fc60008ffe4ff */
[----:B------:R-:W3:Y:S04]  /*01b0*/  LDG.E.64 R14, desc[UR4][R10.64] ;  /* 0x000000040a0e7981 */ /* 0x000ee8000c1e1b00 */
[----:B------:R-:W5:Y:S01]  /*01c0*/  LDG.E.64 R16, desc[UR4][R12.64] ;  /* 0x000000040c107981 */ /* 0x000f62000c1e1b00 */
[----:B-1----:R-:W0:Y:S02]  /*01d0*/  F2F.F32.F64 R19, R4 ;  /* 0x0000000400137310 */ /* 0x002e240000301000 */
[C---:B0-----:R-:W-:Y:S01]  /*01e0*/  FMUL R0, |R19|.reuse, 16777216 ;  /* 0x4b80000013007820 */ /* 0x041fe20000400200 */
[----:B------:R-:W-:-:S04]  /*01f0*/  FSETP.GEU.AND P0, PT, |R19|, 1.175494350822287508e-38, PT ;  /* 0x008000001300780b */ /* 0x000fc80003f0e200 */
[----:B------:R-:W-:-:S05]  /*0200*/  FSEL R0, R0, |R19|, !P0 ;  /* 0x4000001300007208 */ /* 0x000fca0004000000 */
[----:B------:R-:W-:-:S05]  /*0210*/  VIADD R2, R0, 0xc0cafb0d ;  /* 0xc0cafb0d00027836 */ /* 0x000fca0000000000 */
[----:B------:R-:W-:-:S04]  /*0220*/  LOP3.LUT R3, R2, 0xff800000, RZ, 0xc0, !PT ;  /* 0xff80000002037812 */ /* 0x000fc800078ec0ff */
[-C--:B------:R-:W-:Y:S02]  /*0230*/  IADD3 R0, PT, PT, R0, -R3.reuse, RZ ;  /* 0x8000000300007210 */ /* 0x080fe40007ffe0ff */
[----:B------:R-:W-:-:S03]  /*0240*/  I2FP.F32.S32 R3, R3 ;  /* 0x0000000300037245 */ /* 0x000fc60000201400 */
[C---:B------:R-:W-:Y:S01]  /*0250*/  FADD R20, R0.reuse, 1 ;  /* 0x3f80000000147421 */ /* 0x040fe20000000000 */
[----:B------:R-:W-:Y:S01]  /*0260*/  FADD R25, R0, -1 ;  /* 0xbf80000000197421 */ /* 0x000fe20000000000 */
[----:B------:R-:W-:-:S03]  /*0270*/  FSEL R0, RZ, -24, P0 ;  /* 0xc1c00000ff007808 */ /* 0x000fc60000000000 */
[----:B------:R-:W-:Y:S01]  /*0280*/  FADD R21, R25, R25 ;  /* 0x0000001919157221 */ /* 0x000fe20000000000 */
[----:B------:R-:W0:Y:S03]  /*0290*/  MUFU.RCP R20, R20 ;  /* 0x0000001400147308 */ /* 0x000e260000001000 */
[----:B0-----:R-:W-:Y:S01]  /*02a0*/  FMUL R2, R20, R21 ;  /* 0x0000001514027220 */ /* 0x001fe20000400000 */
[----:B------:R-:W-:-:S03]  /*02b0*/  FFMA R21, R3, 1.1920928955078125e-07, R0 ;  /* 0x3400000003157823 */ /* 0x000fc60000000000 */
[----:B------:R-:W-:Y:S01]  /*02c0*/  FADD R0, R25, -R2 ;  /* 0x8000000219007221 */ /* 0x000fe20000000000 */
[C---:B------:R-:W-:Y:S01]  /*02d0*/  FMUL R27, R2.reuse, R2 ;  /* 0x00000002021b7220 */ /* 0x040fe20000400000 */
[----:B------:R-:W-:Y:S02]  /*02e0*/  FFMA R3, R2, 1.4426950216293334961, R21 ;  /* 0x3fb8aa3b02037823 */ /* 0x000fe40000000015 */
[----:B------:R-:W-:Y:S01]  /*02f0*/  FADD R0, R0, R0 ;  /* 0x0000000000007221 */ /* 0x000fe20000000000 */
[----:B------:R-:W-:Y:S01]  /*0300*/  FFMA R24, R27, R18, 0.0032181653659790754318 ;  /* 0x3b52e7db1b187423 */ /* 0x000fe20000000012 */
[----:B------:R-:W-:Y:S02]  /*0310*/  FADD R21, R21, -R3 ;  /* 0x8000000315157221 */ /* 0x000fe40000000000 */
[----:B------:R-:W-:Y:S01]  /*0320*/  FFMA R25, R25, -R2, R0 ;  /* 0x8000000219197223 */ /* 0x000fe20000000000 */
[----:B------:R-:W-:Y:S01]  /*0330*/  FFMA R24, R27, R24, 0.018033718690276145935 ;  /* 0x3c93bb731b187423 */ /* 0x000fe20000000018 */
[----:B------:R-:W-:-:S02]  /*0340*/  FFMA R0, R2, 1.4426950216293334961, R21 ;  /* 0x3fb8aa3b02007823 */ /* 0x000fc40000000015 */
[----:B------:R-:W-:Y:S01]  /*0350*/  FMUL R25, R20, R25 ;  /* 0x0000001914197220 */ /* 0x000fe20000400000 */
[----:B------:R-:W-:-:S03]  /*0360*/  FFMA R24, R27, R24, 0.12022458761930465698 ;  /* 0x3df6384f1b187423 */ /* 0x000fc60000000018 */
[----:B------:R-:W-:Y:S01]  /*0370*/  FFMA R21, R25, 1.4426950216293334961, R0 ;  /* 0x3fb8aa3b19157823 */ /* 0x000fe20000000000 */
[----:B------:R-:W-:Y:S01]  /*0380*/  FMUL R27, R27, R24 ;  /* 0x000000181b1b7220 */ /* 0x000fe20000400000 */
[----:B----4-:R-:W0:Y:S01]  /*0390*/  F2F.F32.F64 R0, UR6 ;  /* 0x0000000600007d10 */ /* 0x010e220008301000 */
[----:B------:R-:W2:Y:S01]  /*03a0*/  LDCU.64 UR6, c[0x0][0x3a8] ;  /* 0x00007500ff0677ac */ /* 0x000ea20008000a00 */
[----:B------:R-:W-:Y:S01]  /*03b0*/  FFMA R20, R2, 1.9251366722983220825e-08, R21 ;  /* 0x32a55e3402147823 */ /* 0x000fe20000000015 */
[----:B------:R-:W-:-:S04]  /*03c0*/  FMUL R21, R27, 3 ;  /* 0x404000001b157820 */ /* 0x000fc80000400000 */
[----:B------:R-:W-:-:S04]  /*03d0*/  FFMA R21, R25, R21, R20 ;  /* 0x0000001519157223 */ /* 0x000fc80000000014 */
[----:B------:R-:W-:Y:S02]  /*03e0*/  FFMA R2, R2, R27, R21 ;  /* 0x0000001b02027223 */ /* 0x000fe40000000015 */
[----:B------:R-:W1:Y:S02]  /*03f0*/  LDC R27, c[0x0][0x3a0] ;  /* 0x0000e800ff1b7b82 */ /* 0x000e640000000800 */
[----:B------:R-:W-:-:S04]  /*0400*/  FADD R20, R3, R2 ;  /* 0x0000000203147221 */ /* 0x000fc80000000000 */
[----:B0-----:R-:W-:Y:S01]  /*0410*/  FMUL R21, R0, R20 ;  /* 0x0000001400157220 */ /* 0x001fe20000400000 */
[----:B------:R-:W-:-:S03]  /*0420*/  FADD R3, -R3, R20 ;  /* 0x0000001403037221 */ /* 0x000fc60000000100 */
[----:B------:R-:W0:Y:S01]  /*0430*/  FRND R26, R21 ;  /* 0x00000015001a7307 */ /* 0x000e220000201000 */
[----:B------:R-:W-:Y:S01]  /*0440*/  FADD R3, R2, -R3 ;  /* 0x8000000302037221 */ /* 0x000fe20000000000 */
[C---:B------:R-:W-:Y:S01]  /*0450*/  FFMA R20, R0.reuse, R20, -R21 ;  /* 0x0000001400147223 */ /* 0x040fe20000000815 */
[C---:B------:R-:W-:Y:S02]  /*0460*/  FSETP.GT.AND P1, PT, |R21|.reuse, 152, PT ;  /* 0x431800001500780b */ /* 0x040fe40003f24200 */
[----:B------:R-:W-:Y:S01]  /*0470*/  FSETP.GEU.AND P3, PT, R21, RZ, PT ;  /* 0x000000ff1500720b */ /* 0x000fe20003f6e000 */
[----:B------:R-:W-:Y:S01]  /*0480*/  FFMA R3, R0, R3, R20 ;  /* 0x0000000300037223 */ /* 0x000fe20000000014 */
[----:B------:R-:W-:Y:S01]  /*0490*/  IMAD.MOV.U32 R20, RZ, RZ, 0x391fcb8e ;  /* 0x391fcb8eff147424 */ /* 0x000fe200078e00ff */
[----:B-1----:R-:W-:Y:S01]  /*04a0*/  ISETP.NE.AND P0, PT, R27, 0x1, PT ;  /* 0x000000011b00780c */ /* 0x002fe20003f05270 */
[----:B0-----:R-:W-:-:S04]  /*04b0*/  FADD R2, R21, -R26 ;  /* 0x8000001a15027221 */ /* 0x001fc80000000000 */
[----:B------:R-:W-:Y:S02]  /*04c0*/  FADD R29, R3, R2 ;  /* 0x00000002031d7221 */ /* 0x000fe40000000000 */
[----:B------:R-:W0:Y:S02]  /*04d0*/  LDC.64 R2, c[0x0][0x390] ;  /* 0x0000e400ff027b82 */ /* 0x000e240000000a00 */
[----:B------:R-:W-:-:S04]  /*04e0*/  FFMA R28, R29, R20, 0.0013391353422775864601 ;  /* 0x3aaf85ed1d1c7423 */ /* 0x000fc80000000014 */
[----:B------:R-:W-:-:S04]  /*04f0*/  FFMA R28, R29, R28, 0.0096188392490148544312 ;  /* 0x3c1d98561d1c7423 */ /* 0x000fc8000000001c */
[----:B------:R-:W-:-:S04]  /*0500*/  FFMA R28, R29, R28, 0.055503588169813156128 ;  /* 0x3d6357bb1d1c7423 */ /* 0x000fc8000000001c */
[----:B------:R-:W-:-:S04]  /*0510*/  FFMA R28, R29, R28, 0.24022644758224487305 ;  /* 0x3e75fdec1d1c7423 */ /* 0x000fc8000000001c */
[C---:B------:R-:W-:Y:S02]  /*0520*/  FFMA R30, R29.reuse, R28, 0.69314718246459960938 ;  /* 0x3f3172181d1e7423 */ /* 0x040fe4000000001c */
[----:B------:R-:W-:Y:S02]  /*0530*/  F2I.NTZ R28, R21 ;  /* 0x00000015001c7305 */ /* 0x000fe40000203100 */
[----:B------:R-:W-:Y:S01]  /*0540*/  FFMA R30, R29, R30, 1 ;  /* 0x3f8000001d1e7423 */ /* 0x000fe2000000001e */
[----:B------:R-:W-:-:S06]  /*0550*/  FMUL R29, R0, 0.5 ;  /* 0x3f000000001d7820 */ /* 0x000fcc0000400000 */
[----:B------:R-:W1:Y:S02]  /*0560*/  FRND.TRUNC R29, R29 ;  /* 0x0000001d001d7307 */ /* 0x000e64000020d000 */
[----:B-1----:R-:W-:Y:S01]  /*0570*/  FADD R29, R29, R29 ;  /* 0x0000001d1d1d7221 */ /* 0x002fe20000000000 */
[----:B--2---:R-:W-:-:S10]  /*0580*/  DFMA R24, R8, UR6, R22 ;  /* 0x0000000608187c2b */ /* 0x004fd40008000016 */
[----:B------:R-:W-:Y:S02]  /*0590*/  FSEL R22, R24, R22, !P0 ;  /* 0x0000001618167208 */ /* 0x000fe40004000000 */
[----:B------:R-:W-:Y:S01]  /*05a0*/  FSEL R23, R25, R23, !P0 ;  /* 0x0000001719177208 */ /* 0x000fe20004000000 */
[----:B------:R-:W-:Y:S01]  /*05b0*/  DADD R24, -R4, 1 ;  /* 0x3ff0000004187429 */ /* 0x000fe20000000100 */
[----:B------:R-:W-:Y:S01]  /*05c0*/  FSETP.GT.AND P0, PT, R26, RZ, PT ;  /* 0x000000ff1a00720b */ /* 0x000fe20003f04000 */
[----:B0-----:R-:W-:-:S03]  /*05d0*/  DADD R26, -R2, 1 ;  /* 0x3ff00000021a7429 */ /* 0x001fc60000000100 */
[----:B------:R-:W-:Y:S02]  /*05e0*/  SEL R31, RZ, 0x83000000, P0 ;  /* 0x83000000ff1f7807 */ /* 0x000fe40000000000 */
[----:B------:R-:W-:Y:S01]  /*05f0*/  FSETP.NEU.AND P0, PT, R0, RZ, PT ;  /* 0x000000ff0000720b */ /* 0x000fe20003f0d000 */
[C---:B------:R-:W-:Y:S01]  /*0600*/  DMUL R24, R22.reuse, R24 ;  /* 0x0000001816187228 */ /* 0x040fe20000000000 */
[----:B------:R-:W-:Y:S01]  /*0610*/  IADD3 R33, PT, PT, R31, 0x7f000000, RZ ;  /* 0x7f0000001f217810 */ /* 0x000fe20007ffe0ff */
[----:B------:R-:W-:Y:S01]  /*0620*/  DMUL R22, R22, R22 ;  /* 0x0000001616167228 */ /* 0x000fe20000000000 */
[----:B------:R-:W-:Y:S01]  /*0630*/  FSETP.EQ.OR P2, PT, R19, 1, !P0 ;  /* 0x3f8000001300780b */ /* 0x000fe20004742400 */
[----:B------:R-:W-:Y:S02]  /*0640*/  IMAD R31, R28, 0x800000, -R31 ;  /* 0x008000001c1f7824 */ /* 0x000fe400078e0a1f */
[----:B------:R-:W-:Y:S02]  /*0650*/  FMUL R30, R30, R33 ;  /* 0x000000211e1e7220 */ /* 0x000fe40000400000 */
[----:B---3--:R-:W-:-:S02]  /*0660*/  DFMA R14, R14, R4, R24 ;  /* 0x000000040e0e722b */ /* 0x008fc40000000018 */
[----:B------:R-:W-:Y:S01]  /*0670*/  DMUL R22, R22, R26 ;  /* 0x0000001a16167228 */ /* 0x000fe20000000000 */
[----:B------:R-:W-:Y:S01]  /*0680*/  FMUL R30, R30, R31 ;  /* 0x0000001f1e1e7220 */ /* 0x000fe20000400000 */
[----:B------:R-:W-:Y:S02]  /*0690*/  IMAD.MOV.U32 R5, RZ, RZ, 0x3f800000 ;  /* 0x3f800000ff057424 */ /* 0x000fe400078e00ff */
[----:B------:R-:W-:Y:S01]  /*06a0*/  FADD R4, R0, -R29 ;  /* 0x8000001d00047221 */ /* 0x000fe20000000000 */
[----:B------:R-:W-:-:S03]  /*06b0*/  @P1 FSEL R30, RZ, +INF , !P3 ;  /* 0x7f800000ff1e1808 */ /* 0x000fc60005800000 */
[----:B-----5:R-:W-:Y:S01]  /*06c0*/  DFMA R16, R16, R2, R22 ;  /* 0x000000021010722b */ /* 0x020fe20000000016 */
[----:B------:R-:W-:Y:S10]  /*06d0*/  @P2 BRA `(.L_x_0) ;  /* 0x00000000005c2947 */ /* 0x000ff40003800000 */
[----:B------:R-:W-:-:S04]  /*06e0*/  FSETP.NAN.AND P1, PT, |R0|, |R0|, PT ;  /* 0x400000000000720b */ /* 0x000fc80003f28200 */
[----:B------:R-:W-:-:S13]  /*06f0*/  FSETP.NUM.AND P1, PT, |R19|, |R19|, !P1 ;  /* 0x400000131300720b */ /* 0x000fda0004f27200 */
[----:B------:R-:W-:Y:S01]  /*0700*/  @!P1 FADD R5, R19, R0 ;  /* 0x0000000013059221 */ /* 0x000fe20000000000 */
[----:B------:R-:W-:Y:S06]  /*0710*/  @!P1 BRA `(.L_x_0) ;  /* 0x00000000004c9947 */ /* 0x000fec0003800000 */
[C---:B------:R-:W-:Y:S02]  /*0720*/  FSETP.NEU.AND P1, PT, |R19|.reuse, +INF , PT ;  /* 0x7f8000001300780b */ /* 0x040fe40003f2d200 */
[----:B------:R-:W-:-:S13]  /*0730*/  FSETP.NEU.AND P2, PT, R19, RZ, PT ;  /* 0x000000ff1300720b */ /* 0x000fda0003f4d000 */
[----:B------:R-:W-:Y:S05]  /*0740*/  @P1 BRA P2, `(.L_x_1) ;  /* 0x0000000000181947 */ /* 0x000fea0001000000 */
[----:B------:R-:W-:Y:S01]  /*0750*/  FSETP.GEU.AND P2, PT, R0, RZ, PT ;  /* 0x000000ff0000720b */ /* 0x000fe20003f4e000 */
[----:B------:R-:W-:Y:S01]  /*0760*/  FADD R5, R19, R19 ;  /* 0x0000001313057221 */ /* 0x000fe20000000000 */
[----:B------:R-:W-:-:S11]  /*0770*/  FSETP.NEU.AND P1, PT, |R4|, 1, PT ;  /* 0x3f8000000400780b */ /* 0x000fd60003f2d200 */
[----:B------:R-:W-:-:S04]  /*0780*/  @!P2 LOP3.LUT R5, R5, 0x7f800000, RZ, 0x3c, !PT ;  /* 0x7f8000000505a812 */ /* 0x000fc800078e3cff */
[----:B------:R-:W-:Y:S01]  /*0790*/  @P1 LOP3.LUT R5, R5, 0x7fffffff, RZ, 0xc0, !PT ;  /* 0x7fffffff05051812 */ /* 0x000fe200078ec0ff */
[----:B------:R-:W-:Y:S06]  /*07a0*/  BRA `(.L_x_0) ;  /* 0x0000000000287947 */ /* 0x000fec0003800000 */
.L_x_1:
[----:B------:R-:W-:Y:S02]  /*07b0*/  FSETP.NEU.AND P1, PT, |R0|, +INF , PT ;  /* 0x7f8000000000780b */ /* 0x000fe40003f2d200 */
[----:B------:R-:W-:-:S13]  /*07c0*/  FSETP.EQ.AND P2, PT, R19, -1, PT ;  /* 0xbf8000001300780b */ /* 0x000fda0003f42000 */
[----:B------:R-:W-:Y:S05]  /*07d0*/  @!P1 BRA P2, `(.L_x_0) ;  /* 0x00000000001c9947 */ /* 0x000fea0001000000 */
[----:B------:R-:W-:-:S13]  /*07e0*/  FSETP.GEU.AND P2, PT, R19, RZ, PT ;  /* 0x000000ff1300720b */ /* 0x000fda0003f4e000 */
[----:B------:R-:W0:Y:S01]  /*07f0*/  @!P2 FRND.FLOOR R5, R0 ;  /* 0x000000000005a307 */ /* 0x000e220000205000 */
[----:B------:R-:W-:-:S04]  /*0800*/  @!P2 FSETP.NEU.AND P3, PT, |R4|, 1, PT ;  /* 0x3f8000000400a80b */ /* 0x000fc80003f6d200 */
[----:B------:R-:W-:Y:S02]  /*0810*/  @!P2 FSEL R19, R30, -R30, P3 ;  /* 0x8000001e1e13a208 */ /* 0x000fe40001800000 */
[----:B0-----:R-:W-:Y:S02]  /*0820*/  @!P2 FSETP.NEU.AND P1, PT, R5, R0, PT ;  /* 0x000000000500a20b */ /* 0x001fe40003f2d000 */
[----:B------:R-:W-:Y:S02]  /*0830*/  MOV R5, R30 ;  /* 0x0000001e00057202 */ /* 0x000fe40000000f00 */
[----:B------:R-:W-:-:S09]  /*0840*/  @!P2 FSEL R5, R19, +QNAN , !P1 ;  /* 0x7fffffff1305a808 */ /* 0x000fd20004800000 */
.L_x_0:
[----:B------:R-:W0:Y:S02]  /*0850*/  F2F.F32.F64 R3, R2 ;  /* 0x0000000200037310 */ /* 0x000e240000301000 */
[C---:B0-----:R-:W-:Y:S01]  /*0860*/  FMUL R22, |R3|.reuse, 16777216 ;  /* 0x4b80000003167820 */ /* 0x041fe20000400200 */
[C---:B------:R-:W-:Y:S02]  /*0870*/  FSETP.GEU.AND P1, PT, |R3|.reuse, 1.175494350822287508e-38, PT ;  /* 0x008000000300780b */ /* 0x040fe40003f2e200 */
[----:B------:R-:W-:Y:S02]  /*0880*/  FSETP.EQ.OR P0, PT, R3, 1, !P0 ;  /* 0x3f8000000300780b */ /* 0x000fe40004702400 */
[----:B------:R-:W-:-:S05]  /*0890*/  FSEL R22, R22, |R3|, !P1 ;  /* 0x4000000316167208 */ /* 0x000fca0004800000 */
[----:B------:R-:W-:-:S05]  /*08a0*/  VIADD R19, R22, 0xc0cafb0d ;  /* 0xc0cafb0d16137836 */ /* 0x000fca0000000000 */
[----:B------:R-:W-:Y:S02]  /*08b0*/  LOP3.LUT R21, R19, 0xff800000, RZ, 0xc0, !PT ;  /* 0xff80000013157812 */ /* 0x000fe400078ec0ff */
[----:B------:R-:W-:-:S03]  /*08c0*/  FSEL R19, RZ, -24, P1 ;  /* 0xc1c00000ff137808 */ /* 0x000fc60000800000 */
[----:B------:R-:W-:-:S04]  /*08d0*/  IMAD.IADD R22, R22, 0x1, -R21 ;  /* 0x0000000116167824 */ /* 0x000fc800078e0a15 */
[C---:B------:R-:W-:Y:S01]  /*08e0*/  FADD R24, R22.reuse, 1 ;  /* 0x3f80000016187421 */ /* 0x040fe20000000000 */
[----:B------:R-:W-:Y:S01]  /*08f0*/  FADD R23, R22, -1 ;  /* 0xbf80000016177421 */ /* 0x000fe20000000000 */
[----:B------:R-:W-:-:S03]  /*0900*/  I2FP.F32.S32 R22, R21 ;  /* 0x0000001500167245 */ /* 0x000fc60000201400 */
[----:B------:R-:W-:Y:S01]  /*0910*/  FADD R25, R23, R23 ;  /* 0x0000001717197221 */ /* 0x000fe20000000000 */
[----:B------:R-:W0:Y:S01]  /*0920*/  MUFU.RCP R24, R24 ;  /* 0x0000001800187308 */ /* 0x000e220000001000 */
[----:B------:R-:W-:Y:S02]  /*0930*/  FFMA R21, R22, 1.1920928955078125e-07, R19 ;  /* 0x3400000016157823 */ /* 0x000fe40000000013 */
[----:B0-----:R-:W-:-:S04]  /*0940*/  FMUL R2, R24, R25 ;  /* 0x0000001918027220 */ /* 0x001fc80000400000 */
        /* <DEDUP_REMOVED lines=10> */
[----:B------:R-:W-:Y:S01]  /*09f0*/  FFMA R18, R25, R18, 0.12022458761930465698 ;  /* 0x3df6384f19127423 */ /* 0x000fe20000000012 */
[----:B------:R-:W-:Y:S02]  /*0a00*/  IMAD.MOV.U32 R24, RZ, RZ, 0x3f800000 ;  /* 0x3f800000ff187424 */ /* 0x000fe400078e00ff */
[----:B------:R-:W-:Y:S01]  /*0a10*/  FFMA R21, R23, 1.4426950216293334961, R22 ;  /* 0x3fb8aa3b17157823 */ /* 0x000fe20000000016 */
[----:B------:R-:W-:-:S03]  /*0a20*/  FMUL R25, R25, R18 ;  /* 0x0000001219197220 */ /* 0x000fc60000400000 */
[----:B------:R-:W-:Y:S01]  /*0a30*/  FFMA R18, R2, 1.9251366722983220825e-08, R21 ;  /* 0x32a55e3402127823 */ /* 0x000fe20000000015 */
[----:B------:R-:W-:-:S04]  /*0a40*/  FMUL R21, R25, 3 ;  /* 0x4040000019157820 */ /* 0x000fc80000400000 */
[----:B------:R-:W-:-:S04]  /*0a50*/  FFMA R18, R23, R21, R18 ;  /* 0x0000001517127223 */ /* 0x000fc80000000012 */
[----:B------:R-:W-:-:S04]  /*0a60*/  FFMA R18, R2, R25, R18 ;  /* 0x0000001902127223 */ /* 0x000fc80000000012 */
[----:B------:R-:W-:-:S04]  /*0a70*/  FADD R2, R19, R18 ;  /* 0x0000001213027221 */ /* 0x000fc80000000000 */
[----:B------:R-:W-:Y:S01]  /*0a80*/  FMUL R21, R0, R2 ;  /* 0x0000000200157220 */ /* 0x000fe20000400000 */
[----:B------:R-:W-:-:S03]  /*0a90*/  FADD R19, -R19, R2 ;  /* 0x0000000213137221 */ /* 0x000fc60000000100 */
[----:B------:R-:W0:Y:S01]  /*0aa0*/  FRND R22, R21 ;  /* 0x0000001500167307 */ /* 0x000e220000201000 */
[----:B------:R-:W-:Y:S01]  /*0ab0*/  FADD R19, R18, -R19 ;  /* 0x8000001312137221 */ /* 0x000fe20000000000 */
[----:B------:R-:W-:Y:S01]  /*0ac0*/  FFMA R2, R0, R2, -R21 ;  /* 0x0000000200027223 */ /* 0x000fe20000000815 */
[----:B------:R-:W-:-:S03]  /*0ad0*/  FSETP.GEU.AND P2, PT, R21, RZ, PT ;  /* 0x000000ff1500720b */ /* 0x000fc60003f4e000 */
[----:B------:R-:W-:Y:S01]  /*0ae0*/  FFMA R2, R0, R19, R2 ;  /* 0x0000001300027223 */ /* 0x000fe20000000002 */
[----:B0-----:R-:W-:Y:S01]  /*0af0*/  FADD R19, R21, -R22 ;  /* 0x8000001615137221 */ /* 0x001fe20000000000 */
[----:B------:R-:W-:-:S03]  /*0b00*/  FSETP.GT.AND P1, PT, R22, RZ, PT ;  /* 0x000000ff1600720b */ /* 0x000fc60003f24000 */
[----:B------:R-:W-:Y:S01]  /*0b10*/  FADD R23, R2, R19 ;  /* 0x0000001302177221 */ /* 0x000fe20000000000 */
[----:B------:R-:W-:Y:S01]  /*0b20*/  SEL R25, RZ, 0x83000000, P1 ;  /* 0x83000000ff197807 */ /* 0x000fe20000800000 */
[----:B------:R-:W0:Y:S01]  /*0b30*/  F2I.NTZ R2, R21 ;  /* 0x0000001500027305 */ /* 0x000e220000203100 */
[----:B------:R-:W-:Y:S01]  /*0b40*/  FSETP.GT.AND P1, PT, |R21|, 152, PT ;  /* 0x431800001500780b */ /* 0x000fe20003f24200 */
[----:B------:R-:W-:-:S04]  /*0b50*/  FFMA R20, R23, R20, 0.0013391353422775864601 ;  /* 0x3aaf85ed17147423 */ /* 0x000fc80000000014 */
[C---:B------:R-:W-:Y:S02]  /*0b60*/  FFMA R20, R23.reuse, R20, 0.0096188392490148544312 ;  /* 0x3c1d985617147423 */ /* 0x040fe40000000014 */
[----:B------:R-:W1:Y:S02]  /*0b70*/  F2F.F64.F32 R18, R5 ;  /* 0x0000000500127310 */ /* 0x000e640000201800 */
[----:B------:R-:W-:-:S04]  /*0b80*/  FFMA R20, R23, R20, 0.055503588169813156128 ;  /* 0x3d6357bb17147423 */ /* 0x000fc80000000014 */
[----:B------:R-:W-:-:S04]  /*0b90*/  FFMA R20, R23, R20, 0.24022644758224487305 ;  /* 0x3e75fdec17147423 */ /* 0x000fc80000000014 */
[----:B------:R-:W-:-:S04]  /*0ba0*/  FFMA R20, R23, R20, 0.69314718246459960938 ;  /* 0x3f31721817147423 */ /* 0x000fc80000000014 */
[----:B------:R-:W-:Y:S01]  /*0bb0*/  FFMA R20, R23, R20, 1 ;  /* 0x3f80000017147423 */ /* 0x000fe20000000014 */
[----:B------:R-:W-:Y:S01]  /*0bc0*/  IADD3 R23, PT, PT, R25, 0x7f000000, RZ ;  /* 0x7f00000019177810 */ /* 0x000fe20007ffe0ff */
[----:B0-----:R-:W-:Y:S01]  /*0bd0*/  IMAD R25, R2, 0x800000, -R25 ;  /* 0x0080000002197824 */ /* 0x001fe200078e0a19 */
[----:B-1----:R-:W-:-:S03]  /*0be0*/  DADD R18, -R18, 1 ;  /* 0x3ff0000012127429 */ /* 0x002fc60000000100 */
[----:B------:R-:W-:-:S04]  /*0bf0*/  FMUL R20, R20, R23 ;  /* 0x0000001714147220 */ /* 0x000fc80000400000 */
[----:B------:R-:W-:Y:S01]  /*0c00*/  FMUL R20, R20, R25 ;  /* 0x0000001914147220 */ /* 0x000fe20000400000 */
[----:B------:R-:W-:Y:S01]  /*0c10*/  @P1 FSEL R20, RZ, +INF , !P2 ;  /* 0x7f800000ff141808 */ /* 0x000fe20005000000 */
[----:B------:R-:W-:Y:S06]  /*0c20*/  @P0 BRA `(.L_x_2) ;  /* 0x00000000005c0947 */ /* 0x000fec0003800000 */
        /* <DEDUP_REMOVED lines=13> */
.L_x_3:
[----:B------:R-:W-:Y:S02]  /*0d00*/  FSETP.NEU.AND P0, PT, |R0|, +INF , PT ;  /* 0x7f8000000000780b */ /* 0x000fe40003f0d200 */
[----:B------:R-:W-:-:S13]  /*0d10*/  FSETP.EQ.AND P1, PT, R3, -1, PT ;  /* 0xbf8000000300780b */ /* 0x000fda0003f22000 */
[----:B------:R-:W-:Y:S05]  /*0d20*/  @!P0 BRA P1, `(.L_x_2) ;  /* 0x00000000001c8947 */ /* 0x000fea0000800000 */
[----:B------:R-:W-:Y:S02]  /*0d30*/  FSETP.GEU.AND P0, PT, R3, RZ, PT ;  /* 0x000000ff0300720b */ /* 0x000fe40003f0e000 */
[----:B------:R-:W-:-:S11]  /*0d40*/  MOV R24, R20 ;  /* 0x0000001400187202 */ /* 0x000fd60000000f00 */
[----:B------:R-:W0:Y:S01]  /*0d50*/  @!P0 FRND.FLOOR R3, R0 ;  /* 0x0000000000038307 */ /* 0x000e220000205000 */
[----:B------:R-:W-:-:S04]  /*0d60*/  @!P0 FSETP.NEU.AND P1, PT, |R4|, 1, PT ;  /* 0x3f8000000400880b */ /* 0x000fc80003f2d200 */
[----:B------:R-:W-:Y:S02]  /*0d70*/  @!P0 FSEL R2, R20, -R20, P1 ;  /* 0x8000001414028208 */ /* 0x000fe40000800000 */
[----:B0-----:R-:W-:-:S04]  /*0d80*/  @!P0 FSETP.NEU.AND P2, PT, R3, R0, PT ;  /* 0x000000000300820b */ /* 0x001fc80003f4d000 */
[----:B------:R-:W-:-:S09]  /*0d90*/  @!P0 FSEL R24, R2, +QNAN , !P2 ;  /* 0x7fffffff02188808 */ /* 0x000fd20005000000 */
.L_x_2:
[----:B------:R-:W0:Y:S01]  /*0da0*/  F2F.F64.F32 R4, R24 ;  /* 0x0000001800047310 */ /* 0x000e220000201800 */
[----:B------:R-:W-:Y:S01]  /*0db0*/  IMAD.MOV.U32 R2, RZ, RZ, 0x1 ;  /* 0x00000001ff027424 */ /* 0x000fe200078e00ff */
[----:B------:R-:W-:Y:S01]  /*0dc0*/  FSETP.GEU.AND P1, PT, |R17|, 6.5827683646048100446e-37, PT ;  /* 0x036000001100780b */ /* 0x000fe20003f2e200 */
[----:B------:R-:W-:Y:S01]  /*0dd0*/  BSSY.RECONVERGENT B0, `(.L_x_4) ;  /* 0x0000016000007945 */ /* 0x000fe20003800200 */
[----:B0-----:R-:W-:-:S06]  /*0de0*/  DADD R4, -R4, 1 ;  /* 0x3ff0000004047429 */ /* 0x001fcc0000000100 */
[----:B------:R-:W0:Y:S02]  /*0df0*/  MUFU.RCP64H R3, R5 ;  /* 0x0000000500037308 */ /* 0x000e240000001800 */
[----:B0-----:R-:W-:-:S08]  /*0e00*/  DFMA R20, -R4, R2, 1 ;  /* 0x3ff000000414742b */ /* 0x001fd00000000102 */
[----:B------:R-:W-:-:S08]  /*0e10*/  DFMA R20, R20, R20, R20 ;  /* 0x000000141414722b */ /* 0x000fd00000000014 */
[----:B------:R-:W-:-:S08]  /*0e20*/  DFMA R20, R2, R20, R2 ;  /* 0x000000140214722b */ /* 0x000fd00000000002 */
[----:B------:R-:W-:-:S08]  /*0e30*/  DFMA R2, -R4, R20, 1 ;  /* 0x3ff000000402742b */ /* 0x000fd00000000114 */
[----:B------:R-:W-:-:S08]  /*0e40*/  DFMA R2, R20, R2, R20 ;  /* 0x000000021402722b */ /* 0x000fd00000000014 */
[----:B------:R-:W-:-:S08]  /*0e50*/  DMUL R20, R16, R2 ;  /* 0x0000000210147228 */ /* 0x000fd00000000000 */
[----:B------:R-:W-:-:S08]  /*0e60*/  DFMA R22, -R4, R20, R16 ;  /* 0x000000140416722b */ /* 0x000fd00000000110 */
[----:B------:R-:W-:-:S10]  /*0e70*/  DFMA R2, R2, R22, R20 ;  /* 0x000000160202722b */ /* 0x000fd40000000014 */
[----:B------:R-:W-:-:S05]  /*0e80*/  FFMA R0, RZ, R5, R3 ;  /* 0x00000005ff007223 */ /* 0x000fca0000000003 */
[----:B------:R-:W-:-:S13]  /*0e90*/  FSETP.GT.AND P0, PT, |R0|, 1.469367938527859385e-39, PT ;  /* 0x001000000000780b */ /* 0x000fda0003f04200 */
[----:B------:R-:W-:Y:S05]  /*0ea0*/  @P0 BRA P1, `(.L_x_5) ;  /* 0x0000000000200947 */ /* 0x000fea0000800000 */
[----:B------:R-:W-:Y:S01]  /*0eb0*/  IMAD.MOV.U32 R22, RZ, RZ, R4 ;  /* 0x000000ffff167224 */ /* 0x000fe200078e0004 */
[----:B------:R-:W-:Y:S01]  /*0ec0*/  MOV R23, R5 ;  /* 0x0000000500177202 */ /* 0x000fe20000000f00 */
[----:B------:R-:W-:Y:S01]  /*0ed0*/  IMAD.MOV.U32 R4, RZ, RZ, R16 ;  /* 0x000000ffff047224 */ /* 0x000fe200078e0010 */
[----:B------:R-:W-:Y:S01]  /*0ee0*/  MOV R0, 0xf10 ;  /* 0x00000f1000007802 */ /* 0x000fe20000000f00 */
[----:B------:R-:W-:-:S07]  /*0ef0*/  IMAD.MOV.U32 R5, RZ, RZ, R17 ;  /* 0x000000ffff057224 */ /* 0x000fce00078e0011 */
[----:B------:R-:W-:Y:S05]  /*0f00*/  CALL.REL.NOINC `($__internal_0_$__cuda_sm20_div_rn_f64_full) ;  /* 0x0000000400487944 */ /* 0x000fea0003c00000 */
[----:B------:R-:W-:Y:S01]  /*0f10*/  MOV R2, R26 ;  /* 0x0000001a00027202 */ /* 0x000fe20000000f00 */
[----:B------:R-:W-:-:S07]  /*0f20*/  IMAD.MOV.U32 R3, RZ, RZ, R27 ;  /* 0x000000ffff037224 */ /* 0x000fce00078e001b */
.L_x_5:
[----:B------:R-:W-:Y:S05]  /*0f30*/  BSYNC.RECONVERGENT B0 ;  /* 0x0000000000007941 */ /* 0x000fea0003800200 */
.L_x_4:
[----:B------:R-:W0:Y:S01]  /*0f40*/  MUFU.RCP64H R5, R19 ;  /* 0x0000001300057308 */ /* 0x000e220000001800 */
[----:B------:R-:W-:Y:S01]  /*0f50*/  IMAD.MOV.U32 R4, RZ, RZ, 0x1 ;  /* 0x00000001ff047424 */ /* 0x000fe200078e00ff */
[----:B------:R-:W-:Y:S01]  /*0f60*/  FSETP.GEU.AND P1, PT, |R15|, 6.5827683646048100446e-37, PT ;  /* 0x036000000f00780b */ /* 0x000fe20003f2e200 */
[----:B------:R-:W-:Y:S04]  /*0f70*/  BSSY.RECONVERGENT B0, `(.L_x_6) ;  /* 0x0000014000007945 */ /* 0x000fe80003800200 */
        /* <DEDUP_REMOVED lines=11> */
[----:B------:R-:W-:Y:S01]  /*1030*/  MOV R22, R18 ;  /* 0x0000001200167202 */ /* 0x000fe20000000f00 */
[----:B------:R-:W-:Y:S01]  /*1040*/  IMAD.MOV.U32 R23, RZ, RZ, R19 ;  /* 0x000000ffff177224 */ /* 0x000fe200078e0013 */
[----:B------:R-:W-:Y:S01]  /*1050*/  MOV R5, R15 ;  /* 0x0000000f00057202 */ /* 0x000fe20000000f00 */
[----:B------:R-:W-:Y:S01]  /*1060*/  IMAD.MOV.U32 R4, RZ, RZ, R14 ;  /* 0x000000ffff047224 */ /* 0x000fe200078e000e */
[----:B------:R-:W-:-:S07]  /*1070*/  MOV R0, 0x1090 ;  /* 0x0000109000007802 */ /* 0x000fce0000000f00 */
[----:B------:R-:W-:Y:S05]  /*1080*/  CALL.REL.NOINC `($__internal_0_$__cuda_sm20_div_rn_f64_full) ;  /* 0x0000000000e87944 */ /* 0x000fea0003c00000 */
[----:B------:R-:W-:Y:S02]  /*1090*/  IMAD.MOV.U32 R4, RZ, RZ, R26 ;  /* 0x000000ffff047224 */ /* 0x000fe400078e001a */
[----:B------:R-:W-:-:S07]  /*10a0*/  IMAD.MOV.U32 R5, RZ, RZ, R27 ;  /* 0x000000ffff057224 */ /* 0x000fce00078e001b */
.L_x_7:
[----:B------:R-:W-:Y:S05]  /*10b0*/  BSYNC.RECONVERGENT B0 ;  /* 0x0000000000007941 */ /* 0x000fea0003800200 */
.L_x_6:
[----:B------:R-:W0:Y:S01]  /*10c0*/  F2F.F32.F64 R3, R2 ;  /* 0x0000000200037310 */ /* 0x000e220000301000 */
[----:B------:R-:W1:Y:S01]  /*10d0*/  LDCU.64 UR6, c[0x0][0x380] ;  /* 0x00007000ff0677ac */ /* 0x000e620008000a00 */
[----:B------:R-:W-:Y:S01]  /*10e0*/  BSSY.RECONVERGENT B0, `(.L_x_8) ;  /* 0x000000d000007945 */ /* 0x000fe20003800200 */
[----:B0-----:R-:W-:-:S05]  /*10f0*/  IADD3 R0, PT, PT, R3, -0xd000000, RZ ;  /* 0xf300000003007810 */ /* 0x001fca0007ffe0ff */
[----:B------:R0:W2:Y:S01]  /*1100*/  MUFU.RSQ R18, R3 ;  /* 0x0000000300127308 */ /* 0x0000a20000001400 */
[----:B------:R-:W-:Y:S01]  /*1110*/  ISETP.GT.U32.AND P0, PT, R0, 0x727fffff, PT ;  /* 0x727fffff0000780c */ /* 0x000fe20003f04070 */
[----:B-1----:R-:W-:-:S12]  /*1120*/  DMUL R4, R4, UR6 ;  /* 0x0000000604047c28 */ /* 0x002fd80008000000 */
[----:B0-----:R-:W-:Y:S05]  /*1130*/  @!P0 BRA `(.L_x_9) ;  /* 0x00000000000c8947 */ /* 0x001fea0003800000 */
[----:B------:R-:W-:-:S07]  /*1140*/  MOV R21, 0x1160 ;  /* 0x0000116000157802 */ /* 0x000fce0000000f00 */
[----:B--2---:R-:W-:Y:S05]  /*1150*/  CALL.REL.NOINC `($__internal_1_$__cuda_sm20_sqrt_rn_f32_slowpath) ;  /* 0x0000000800287944 */ /* 0x004fea0003c00000 */
[----:B------:R-:W-:Y:S05]  /*1160*/  BRA `(.L_x_10) ;  /* 0x0000000000107947 */ /* 0x000fea0003800000 */
.L_x_9:
[----:B--2---:R-:W-:Y:S01]  /*1170*/  FMUL.FTZ R0, R3, R18 ;  /* 0x0000001203007220 */ /* 0x004fe20000410000 */
[----:B------:R-:W-:-:S03]  /*1180*/  FMUL.FTZ R2, R18, 0.5 ;  /* 0x3f00000012027820 */ /* 0x000fc60000410000 */
[----:B------:R-:W-:-:S04]  /*1190*/  FFMA R3, -R0, R0, R3 ;  /* 0x0000000000037223 */ /* 0x000fc80000000103 */
[----:B------:R-:W-:-:S07]  /*11a0*/  FFMA R0, R3, R2, R0 ;  /* 0x0000000203007223 */ /* 0x000fce0000000000 */
.L_x_10:
[----:B------:R-:W-:Y:S05]  /*11b0*/  BSYNC.RECONVERGENT B0 ;  /* 0x0000000000007941 */ /* 0x000fea0003800200 */
.L_x_8:
[----:B------:R-:W0:Y:S01]  /*11c0*/  LDCU.64 UR6, c[0x0][0x398] ;  /* 0x00007300ff0677ac */ /* 0x000e220008000a00 */
[----:B------:R-:W0:Y:S01]  /*11d0*/  F2F.F64.F32 R18, R0 ;  /* 0x0000000000127310 */ /* 0x000e220000201800 */
[----:B------:R-:W-:Y:S01]  /*11e0*/  IMAD.MOV.U32 R2, RZ, RZ, 0x1 ;  /* 0x00000001ff027424 */ /* 0x000fe200078e00ff */
[----:B------:R-:W-:Y:S01]  /*11f0*/  FSETP.GEU.AND P1, PT, |R5|, 6.5827683646048100446e-37, PT ;  /* 0x036000000500780b */ /* 0x000fe20003f2e200 */
[----:B------:R-:W-:Y:S01]  /*1200*/  BSSY.RECONVERGENT B0, `(.L_x_11) ;  /* 0x0000014000007945 */ /* 0x000fe20003800200 */
[----:B0-----:R-:W-:-:S06]  /*1210*/  DADD R18, R18, UR6 ;  /* 0x0000000612127e29 */ /* 0x001fcc0008000000 */
        /* <DEDUP_REMOVED lines=13> */
[----:B------:R-:W-:Y:S02]  /*12f0*/  MOV R23, R19 ;  /* 0x0000001300177202 */ /* 0x000fe40000000f00 */
[----:B------:R-:W-:-:S07]  /*1300*/  MOV R0, 0x1320 ;  /* 0x0000132000007802 */ /* 0x000fce0000000f00 */
[----:B------:R-:W-:Y:S05]  /*1310*/  CALL.REL.NOINC `($__internal_0_$__cuda_sm20_div_rn_f64_full) ;  /* 0x0000000000447944 */ /* 0x000fea0003c00000 */
[----:B------:R-:W-:Y:S02]  /*1320*/  IMAD.MOV.U32 R2, RZ, RZ, R26 ;  /* 0x000000ffff027224 */ /* 0x000fe400078e001a */
[----:B------:R-:W-:-:S07]  /*1330*/  IMAD.MOV.U32 R3, RZ, RZ, R27 ;  /* 0x000000ffff037224 */ /* 0x000fce00078e001b */
.L_x_12:
[----:B------:R-:W-:Y:S05]  /*1340*/  BSYNC.RECONVERGENT B0 ;  /* 0x0000000000007941 */ /* 0x000fea0003800200 */
.L_x_11:
[----:B------:R-:W-:Y:S01]  /*1350*/  STG.E.64 desc[UR4][R10.64], R14 ;  /* 0x0000000e0a007986 */ /* 0x000fe2000c101b04 */
[----:B------:R-:W0:Y:S01]  /*1360*/  LDC.64 R4, c[0x0][0x380] ;  /* 0x0000e000ff047b82 */ /* 0x000e220000000a00 */
[----:B------:R-:W0:Y:S02]  /*1370*/  LDCU.64 UR6, c[0x0][0x3a8] ;  /* 0x00007500ff0677ac */ /* 0x000e240008000a00 */
[----:B------:R-:W-:Y:S04]  /*1380*/  STG.E.64 desc[UR4][R12.64], R16 ;  /* 0x000000100c007986 */ /* 0x000fe8000c101b04 */
[----:B------:R-:W2:Y:S01]  /*1390*/  LDG.E.64 R18, desc[UR4][R6.64] ;  /* 0x0000000406127981 */ /* 0x000ea2000c1e1b00 */
[----:B------:R-:W1:Y:S01]  /*13a0*/  LDC R0, c[0x0][0x3a0] ;  /* 0x0000e800ff007b82 */ /* 0x000e620000000800 */
[----:B0-----:R-:W-:-:S08]  /*13b0*/  DMUL R4, R4, UR6 ;  /* 0x0000000604047c28 */ /* 0x001fd00008000000 */
[----:B------:R-:W-:Y:S01]  /*13c0*/  DFMA R4, R8, R4, R2 ;  /* 0x000000040804722b */ /* 0x000fe20000000002 */
[----:B-1----:R-:W-:-:S09]  /*13d0*/  ISETP.NE.AND P0, PT, R0, 0x2, PT ;  /* 0x000000020000780c */ /* 0x002fd20003f05270 */
[----:B------:R-:W-:Y:S02]  /*13e0*/  FSEL R2, R4, R2, !P0 ;  /* 0x0000000204027208 */ /* 0x000fe40004000000 */
[----:B------:R-:W-:-:S06]  /*13f0*/  FSEL R3, R5, R3, !P0 ;  /* 0x0000000305037208 */ /* 0x000fcc0004000000 */
[----:B--2---:R-:W-:-:S07]  /*1400*/  DADD R18, R18, -R2 ;  /* 0x0000000012127229 */ /* 0x004fce0000000802 */
[----:B------:R-:W-:Y:S01]  /*1410*/  STG.E.64 desc[UR4][R6.64], R18 ;  /* 0x0000001206007986 */ /* 0x000fe2000c101b04 */
[----:B------:R-:W-:Y:S05]  /*1420*/  EXIT ;  /* 0x000000000000794d */ /* 0x000fea0003800000 */
        .weak           $__internal_0_$__cuda_sm20_div_rn_f64_full
        .type           $__internal_0_$__cuda_sm20_div_rn_f64_full,@function
        .size           $__internal_0_$__cuda_sm20_div_rn_f64_full,($__internal_1_$__cuda_sm20_sqrt_rn_f32_slowpath - $__internal_0_$__cuda_sm20_div_rn_f64_full)
$__internal_0_$__cuda_sm20_div_rn_f64_full:
[C---:B------:R-:W-:Y:S01]  /*1430*/  FSETP.GEU.AND P0, PT, |R23|.reuse, 1.469367938527859385e-39, PT ;  /* 0x001000001700780b */ /* 0x040fe20003f0e200 */
[----:B------:R-:W-:Y:S01]  /*1440*/  IMAD.MOV.U32 R25, RZ, RZ, R5 ;  /* 0x000000ffff197224 */ /* 0x000fe200078e0005 */
[----:B------:R-:W-:Y:S01]  /*1450*/  LOP3.LUT R20, R23, 0x800fffff, RZ, 0xc0, !PT ;  /* 0x800fffff17147812 */ /* 0x000fe200078ec0ff */
[----:B------:R-:W-:Y:S01]  /*1460*/  IMAD.MOV.U32 R24, RZ, RZ, R4 ;  /* 0x000000ffff187224 */ /* 0x000fe200078e0004 */
[----:B------:R-:W-:Y:S01]  /*1470*/  MOV R26, 0x1 ;  /* 0x00000001001a7802 */ /* 0x000fe20000000f00 */
[----:B------:R-:W-:Y:S01]  /*1480*/  IMAD.MOV.U32 R33, RZ, RZ, 0x1ca00000 ;  /* 0x1ca00000ff217424 */ /* 0x000fe200078e00ff */
[----:B------:R-:W-:Y:S01]  /*1490*/  LOP3.LUT R21, R20, 0x3ff00000, RZ, 0xfc, !PT ;  /* 0x3ff0000014157812 */ /* 0x000fe200078efcff */
[----:B------:R-:W-:Y:S01]  /*14a0*/  BSSY.RECONVERGENT B1, `(.L_x_13) ;  /* 0x0000052000017945 */ /* 0x000fe20003800200 */
[----:B------:R-:W-:Y:S02]  /*14b0*/  MOV R20, R22 ;  /* 0x0000001600147202 */ /* 0x000fe40000000f00 */
[----:B------:R-:W-:-:S02]  /*14c0*/  FSETP.GEU.AND P2, PT, |R25|, 1.469367938527859385e-39, PT ;  /* 0x001000001900780b */ /* 0x000fc40003f4e200 */
[----:B------:R-:W-:Y:S01]  /*14d0*/  LOP3.LUT R32, R25, 0x7ff00000, RZ, 0xc0, !PT ;  /* 0x7ff0000019207812 */ /* 0x000fe200078ec0ff */
[----:B------:R-:W-:Y:S01]  /*14e0*/  @!P0 DMUL R20, R22, 8.98846567431157953865e+307 ;  /* 0x7fe0000016148828 */ /* 0x000fe20000000000 */
[----:B------:R-:W-:-:S03]  /*14f0*/  LOP3.LUT R35, R23, 0x7ff00000, RZ, 0xc0, !PT ;  /* 0x7ff0000017237812 */ /* 0x000fc600078ec0ff */
[----:B------:R-:W-:Y:S01]  /*1500*/  IMAD.MOV.U32 R34, RZ, RZ, R32 ;  /* 0x000000ffff227224 */ /* 0x000fe200078e0020 */
[C---:B------:R-:W-:Y:S01]  /*1510*/  ISETP.GE.U32.AND P1, PT, R32.reuse, R35, PT ;  /* 0x000000232000720c */ /* 0x040fe20003f26070 */
[----:B------:R-:W0:Y:S04]  /*1520*/  MUFU.RCP64H R27, R21 ;  /* 0x00000015001b7308 */ /* 0x000e280000001800 */
[----:B------:R-:W-:Y:S02]  /*1530*/  @!P2 LOP3.LUT R29, R23, 0x7ff00000, RZ, 0xc0, !PT ;  /* 0x7ff00000171da812 */ /* 0x000fe400078ec0ff */
[----:B------:R-:W-:Y:S02]  /*1540*/  @!P2 MOV R28, RZ ;  /* 0x000000ff001ca202 */ /* 0x000fe40000000f00 */
[----:B------:R-:W-:-:S02]  /*1550*/  @!P2 ISETP.GE.U32.AND P3, PT, R32, R29, PT ;  /* 0x0000001d2000a20c */ /* 0x000fc40003f66070 */
[----:B------:R-:W-:Y:S02]  /*1560*/  @!P0 LOP3.LUT R35, R21, 0x7ff00000, RZ, 0xc0, !PT ;  /* 0x7ff0000015238812 */ /* 0x000fe400078ec0ff */
[----:B------:R-:W-:Y:S02]  /*1570*/  @!P2 SEL R29, R33, 0x63400000, !P3 ;  /* 0x63400000211da807 */ /* 0x000fe40005800000 */
[----:B------:R-:W-:Y:S02]  /*1580*/  IADD3 R36, PT, PT, R35, -0x1, RZ ;  /* 0xffffffff23247810 */ /* 0x000fe40007ffe0ff */
[----:B------:R-:W-:Y:S01]  /*1590*/  @!P2 LOP3.LUT R29, R29, 0x80000000, R25, 0xf8, !PT ;  /* 0x800000001d1da812 */ /* 0x000fe200078ef819 */
[----:B0-----:R-:W-:-:S03]  /*15a0*/  DFMA R4, R26, -R20, 1 ;  /* 0x3ff000001a04742b */ /* 0x001fc60000000814 */
[----:B------:R-:W-:-:S05]  /*15b0*/  @!P2 LOP3.LUT R29, R29, 0x100000, RZ, 0xfc, !PT ;  /* 0x001000001d1da812 */ /* 0x000fca00078efcff */
[----:B------:R-:W-:-:S08]  /*15c0*/  DFMA R4, R4, R4, R4 ;  /* 0x000000040404722b */ /* 0x000fd00000000004 */
[----:B------:R-:W-:Y:S01]  /*15d0*/  DFMA R26, R26, R4, R26 ;  /* 0x000000041a1a722b */ /* 0x000fe2000000001a */
[----:B------:R-:W-:Y:S01]  /*15e0*/  SEL R5, R33, 0x63400000, !P1 ;  /* 0x6340000021057807 */ /* 0x000fe20004800000 */
[----:B------:R-:W-:-:S03]  /*15f0*/  IMAD.MOV.U32 R4, RZ, RZ, R24 ;  /* 0x000000ffff047224 */ /* 0x000fc600078e0018 */
[----:B------:R-:W-:-:S03]  /*1600*/  LOP3.LUT R5, R5, 0x800fffff, R25, 0xf8, !PT ;  /* 0x800fffff05057812 */ /* 0x000fc600078ef819 */
[----:B------:R-:W-:-:S03]  /*1610*/  DFMA R30, R26, -R20, 1 ;  /* 0x3ff000001a1e742b */ /* 0x000fc60000000814 */
[----:B------:R-:W-:-:S05]  /*1620*/  @!P2 DFMA R4, R4, 2, -R28 ;  /* 0x400000000404a82b */ /* 0x000fca000000081c */
[----:B------:R-:W-:-:S05]  /*1630*/  DFMA R30, R26, R30, R26 ;  /* 0x0000001e1a1e722b */ /* 0x000fca000000001a */
[----:B------:R-:W-:-:S03]  /*1640*/  @!P2 LOP3.LUT R34, R5, 0x7ff00000, RZ, 0xc0, !PT ;  /* 0x7ff000000522a812 */ /* 0x000fc600078ec0ff */
[----:B------:R-:W-:Y:S02]  /*1650*/  DMUL R26, R30, R4 ;  /* 0x000000041e1a7228 */ /* 0x000fe40000000000 */
[----:B------:R-:W-:-:S05]  /*1660*/  VIADD R28, R34, 0xffffffff ;  /* 0xffffffff221c7836 */ /* 0x000fca0000000000 */
[----:B------:R-:W-:Y:S01]  /*1670*/  ISETP.GT.U32.AND P0, PT, R28, 0x7feffffe, PT ;  /* 0x7feffffe1c00780c */ /* 0x000fe20003f04070 */
[----:B------:R-:W-:-:S03]  /*1680*/  DFMA R28, R26, -R20, R4 ;  /* 0x800000141a1c722b */ /* 0x000fc60000000004 */
[----:B------:R-:W-:-:S05]  /*1690*/  ISETP.GT.U32.OR P0, PT, R36, 0x7feffffe, P0 ;  /* 0x7feffffe2400780c */ /* 0x000fca0000704470 */
[----:B------:R-:W-:-:S08]  /*16a0*/  DFMA R28, R30, R28, R26 ;  /* 0x0000001c1e1c722b */ /* 0x000fd0000000001a */
[----:B------:R-:W-:Y:S05]  /*16b0*/  @P0 BRA `(.L_x_14) ;  /* 0x00000000006c0947 */ /* 0x000fea0003800000 */
[----:B------:R-:W-:Y:S02]  /*16c0*/  LOP3.LUT R25, R23, 0x7ff00000, RZ, 0xc0, !PT ;  /* 0x7ff0000017197812 */ /* 0x000fe400078ec0ff */
[----:B------:R-:W-:Y:S02]  /*16d0*/  MOV R30, RZ ;  /* 0x000000ff001e7202 */ /* 0x000fe40000000f00 */
[CC--:B------:R-:W-:Y:S02]  /*16e0*/  VIADDMNMX R24, R32.reuse, -R25.reuse, 0xb9600000, !PT ;  /* 0xb960000020187446 */ /* 0x0c0fe40007800919 */
[----:B------:R-:W-:Y:S02]  /*16f0*/  ISETP.GE.U32.AND P0, PT, R32, R25, PT ;  /* 0x000000192000720c */ /* 0x000fe40003f06070 */
[----:B------:R-:W-:Y:S02]  /*1700*/  VIMNMX R24, PT, PT, R24, 0x46a00000, PT ;  /* 0x46a0000018187848 */ /* 0x000fe40003fe0100 */
[----:B------:R-:W-:-:S05]  /*1710*/  SEL R33, R33, 0x63400000, !P0 ;  /* 0x6340000021217807 */ /* 0x000fca0004000000 */
[----:B------:R-:W-:-:S04]  /*1720*/  IMAD.IADD R24, R24, 0x1, -R33 ;  /* 0x0000000118187824 */ /* 0x000fc800078e0a21 */
[----:B------:R-:W-:-:S06]  /*1730*/  VIADD R31, R24, 0x7fe00000 ;  /* 0x7fe00000181f7836 */ /* 0x000fcc0000000000 */
[----:B------:R-:W-:-:S10]  /*1740*/  DMUL R26, R28, R30 ;  /* 0x0000001e1c1a7228 */ /* 0x000fd40000000000 */
[----:B------:R-:W-:-:S13]  /*1750*/  FSETP.GTU.AND P0, PT, |R27|, 1.469367938527859385e-39, PT ;  /* 0x001000001b00780b */ /* 0x000fda0003f0c200 */
[----:B------:R-:W-:Y:S05]  /*1760*/  @P0 BRA `(.L_x_15) ;  /* 0x0000000000940947 */ /* 0x000fea0003800000 */
[----:B------:R-:W-:Y:S01]  /*1770*/  DFMA R4, R28, -R20, R4 ;  /* 0x800000141c04722b */ /* 0x000fe20000000004 */
[----:B------:R-:W-:-:S09]  /*1780*/  IMAD.MOV.U32 R30, RZ, RZ, RZ ;  /* 0x000000ffff1e7224 */ /* 0x000fd200078e00ff */
[C---:B------:R-:W-:Y:S02]  /*1790*/  FSETP.NEU.AND P0, PT, R5.reuse, RZ, PT ;  /* 0x000000ff0500720b */ /* 0x040fe40003f0d000 */
[----:B------:R-:W-:-:S04]  /*17a0*/  LOP3.LUT R23, R5, 0x80000000, R23, 0x48, !PT ;  /* 0x8000000005177812 */ /* 0x000fc800078e4817 */
[----:B------:R-:W-:-:S07]  /*17b0*/  LOP3.LUT R31, R23, R31, RZ, 0xfc, !PT ;  /* 0x0000001f171f7212 */ /* 0x000fce00078efcff */
[----:B------:R-:W-:Y:S05]  /*17c0*/  @!P0 BRA `(.L_x_15) ;  /* 0x00000000007c8947 */ /* 0x000fea0003800000 */
[----:B------:R-:W-:Y:S01]  /*17d0*/  IMAD.MOV R5, RZ, RZ, -R24 ;  /* 0x000000ffff057224 */ /* 0x000fe200078e0a18 */
[----:B------:R-:W-:-:S06]  /*17e0*/  MOV R4, RZ ;  /* 0x000000ff00047202 */ /* 0x000fcc0000000f00 */
[----:B------:R-:W-:Y:S02]  /*17f0*/  DFMA R4, R26, -R4, R28 ;  /* 0x800000041a04722b */ /* 0x000fe4000000001c */
[----:B------:R-:W-:-:S04]  /*1800*/  DMUL.RP R28, R28, R30 ;  /* 0x0000001e1c1c7228 */ /* 0x000fc80000008000 */
[----:B------:R-:W-:-:S04]  /*1810*/  IADD3 R4, PT, PT, -R24, -0x43300000, RZ ;  /* 0xbcd0000018047810 */ /* 0x000fc80007ffe1ff */
[----:B------:R-:W-:Y:S02]  /*1820*/  FSETP.NEU.AND P0, PT, |R5|, R4, PT ;  /* 0x000000040500720b */ /* 0x000fe40003f0d200 */
[----:B------:R-:W-:Y:S02]  /*1830*/  LOP3.LUT R23, R29, R23, RZ, 0x3c, !PT ;  /* 0x000000171d177212 */ /* 0x000fe400078e3cff */
[----:B------:R-:W-:Y:S02]  /*1840*/  FSEL R26, R28, R26, !P0 ;  /* 0x0000001a1c1a7208 */ /* 0x000fe40004000000 */
[----:B------:R-:W-:Y:S01]  /*1850*/  FSEL R27, R23, R27, !P0 ;  /* 0x0000001b171b7208 */ /* 0x000fe20004000000 */
[----:B------:R-:W-:Y:S06]  /*1860*/  BRA `(.L_x_15) ;  /* 0x0000000000547947 */ /* 0x000fec0003800000 */
.L_x_14:
[----:B------:R-:W-:-:S14]  /*1870*/  DSETP.NAN.AND P0, PT, R24, R24, PT ;  /* 0x000000181800722a */ /* 0x000fdc0003f08000 */
[----:B------:R-:W-:Y:S05]  /*1880*/  @P0 BRA `(.L_x_16) ;  /* 0x0000000000440947 */ /* 0x000fea0003800000 */
[----:B------:R-:W-:-:S14]  /*1890*/  DSETP.NAN.AND P0, PT, R22, R22, PT ;  /* 0x000000161600722a */ /* 0x000fdc0003f08000 */
[----:B------:R-:W-:Y:S05]  /*18a0*/  @P0 BRA `(.L_x_17) ;  /* 0x0000000000300947 */ /* 0x000fea0003800000 */
[----:B------:R-:W-:Y:S01]  /*18b0*/  ISETP.NE.AND P0, PT, R34, R35, PT ;  /* 0x000000232200720c */ /* 0x000fe20003f05270 */
[----:B------:R-:W-:Y:S02]  /*18c0*/  IMAD.MOV.U32 R26, RZ, RZ, 0x0 ;  /* 0x00000000ff1a7424 */ /* 0x000fe400078e00ff */
[----:B------:R-:W-:-:S10]  /*18d0*/  IMAD.MOV.U32 R27, RZ, RZ, -0x80000 ;  /* 0xfff80000ff1b7424 */ /* 0x000fd400078e00ff */
[----:B------:R-:W-:Y:S05]  /*18e0*/  @!P0 BRA `(.L_x_15) ;  /* 0x0000000000348947 */ /* 0x000fea0003800000 */
[----:B------:R-:W-:Y:S02]  /*18f0*/  ISETP.NE.AND P0, PT, R34, 0x7ff00000, PT ;  /* 0x7ff000002200780c */ /* 0x000fe40003f05270 */
[----:B------:R-:W-:Y:S02]  /*1900*/  LOP3.LUT R27, R25, 0x80000000, R23, 0x48, !PT ;  /* 0x80000000191b7812 */ /* 0x000fe400078e4817 */
[----:B------:R-:W-:-:S13]  /*1910*/  ISETP.EQ.OR P0, PT, R35, RZ, !P0 ;  /* 0x000000ff2300720c */ /* 0x000fda0004702670 */
[----:B------:R-:W-:Y:S02]  /*1920*/  @P0 LOP3.LUT R4, R27, 0x7ff00000, RZ, 0xfc, !PT ;  /* 0x7ff000001b040812 */ /* 0x000fe400078efcff */
[----:B------:R-:W-:Y:S01]  /*1930*/  @!P0 MOV R26, RZ ;  /* 0x000000ff001a8202 */ /* 0x000fe20000000f00 */
[----:B------:R-:W-:Y:S02]  /*1940*/  @P0 IMAD.MOV.U32 R26, RZ, RZ, RZ ;  /* 0x000000ffff1a0224 */ /* 0x000fe400078e00ff */
[----:B------:R-:W-:Y:S01]  /*1950*/  @P0 IMAD.MOV.U32 R27, RZ, RZ, R4 ;  /* 0x000000ffff1b0224 */ /* 0x000fe200078e0004 */
[----:B------:R-:W-:Y:S06]  /*1960*/  BRA `(.L_x_15) ;  /* 0x0000000000147947 */ /* 0x000fec0003800000 */
.L_x_17:
[----:B------:R-:W-:Y:S02]  /*1970*/  LOP3.LUT R27, R23, 0x80000, RZ, 0xfc, !PT ;  /* 0x00080000171b7812 */ /* 0x000fe400078efcff */
[----:B------:R-:W-:Y:S01]  /*1980*/  MOV R26, R22 ;  /* 0x00000016001a7202 */ /* 0x000fe20000000f00 */
[----:B------:R-:W-:Y:S06]  /*1990*/  BRA `(.L_x_15) ;  /* 0x0000000000087947 */ /* 0x000fec0003800000 */
.L_x_16:
[----:B------:R-:W-:Y:S01]  /*19a0*/  LOP3.LUT R27, R25, 0x80000, RZ, 0xfc, !PT ;  /* 0x00080000191b7812 */ /* 0x000fe200078efcff */
[----:B------:R-:W-:-:S07]  /*19b0*/  IMAD.MOV.U32 R26, RZ, RZ, R24 ;  /* 0x000000ffff1a7224 */ /* 0x000fce00078e0018 */
.L_x_15:
[----:B------:R-:W-:Y:S05]  /*19c0*/  BSYNC.RECONVERGENT B1 ;  /* 0x0000000000017941 */ /* 0x000fea0003800200 */
.L_x_13:
[----:B------:R-:W-:Y:S02]  /*19d0*/  HFMA2 R5, -RZ, RZ, 0, 0 ;  /* 0x00000000ff057431 */ /* 0x000fe400000001ff */
[----:B------:R-:W-:-:S04]  /*19e0*/  IMAD.MOV.U32 R4, RZ, RZ, R0 ;  /* 0x000000ffff047224 */ /* 0x000fc800078e0000 */
[----:B------:R-:W-:Y:S05]  /*19f0*/  RET.REL.NODEC R4 `(adam_update_f64) ;  /* 0xffffffe404807950 */ /* 0x000fea0003c3ffff */
        .weak           $__internal_1_$__cuda_sm20_sqrt_rn_f32_slowpath
        .type           $__internal_1_$__cuda_sm20_sqrt_rn_f32_slowpath,@function
        .size           $__internal_1_$__cuda_sm20_sqrt_rn_f32_slowpath,(.L_x_52 - $__internal_1_$__cuda_sm20_sqrt_rn_f32_slowpath)
$__internal_1_$__cuda_sm20_sqrt_rn_f32_slowpath:
[----:B------:R-:W-:-:S13]  /*1a00*/  LOP3.LUT P0, RZ, R3, 0x7fffffff, RZ, 0xc0, !PT ;  /* 0x7fffffff03ff7812 */ /* 0x000fda000780c0ff */
[----:B------:R-:W-:Y:S01]  /*1a10*/  @!P0 IMAD.MOV.U32 R2, RZ, RZ, R3 ;  /* 0x000000ffff028224 */ /* 0x000fe200078e0003 */
[----:B------:R-:W-:Y:S06]  /*1a20*/  @!P0 BRA `(.L_x_18) ;  /* 0x0000000000448947 */ /* 0x000fec0003800000 */
[----:B------:R-:W-:Y:S01]  /*1a30*/  FSETP.GEU.FTZ.AND P0, PT, R3, RZ, PT ;  /* 0x000000ff0300720b */ /* 0x000fe20003f1e000 */
[----:B------:R-:W-:-:S12]  /*1a40*/  IMAD.MOV.U32 R0, RZ, RZ, R3 ;  /* 0x000000ffff007224 */ /* 0x000fd800078e0003 */
[----:B------:R-:W-:Y:S01]  /*1a50*/  @!P0 MOV R2, 0x7fffffff ;  /* 0x7fffffff00028802 */ /* 0x000fe20000000f00 */
[----:B------:R-:W-:Y:S06]  /*1a60*/  @!P0 BRA `(.L_x_18) ;  /* 0x0000000000348947 */ /* 0x000fec0003800000 */
[----:B------:R-:W-:-:S13]  /*1a70*/  FSETP.GTU.FTZ.AND P0, PT, |R0|, +INF , PT ;  /* 0x7f8000000000780b */ /* 0x000fda0003f1c200 */
[----:B------:R-:W-:Y:S01]  /*1a80*/  @P0 FADD.FTZ R2, R0, 1 ;  /* 0x3f80000000020421 */ /* 0x000fe20000010000 */
[----:B------:R-:W-:Y:S06]  /*1a90*/  @P0 BRA `(.L_x_18) ;  /* 0x0000000000280947 */ /* 0x000fec0003800000 */
[----:B------:R-:W-:-:S13]  /*1aa0*/  FSETP.NEU.FTZ.AND P0, PT, |R0|, +INF , PT ;  /* 0x7f8000000000780b */ /* 0x000fda0003f1d200 */
[----:B------:R-:W-:-:S04]  /*1ab0*/  @P0 FFMA R3, R0, 1.84467440737095516160e+19, RZ ;  /* 0x5f80000000030823 */ /* 0x000fc800000000ff */
[----:B------:R-:W0:Y:S02]  /*1ac0*/  @P0 MUFU.RSQ R2, R3 ;  /* 0x0000000300020308 */ /* 0x000e240000001400 */
[----:B0-----:R-:W-:Y:S01]  /*1ad0*/  @P0 FMUL.FTZ R18, R3, R2 ;  /* 0x0000000203120220 */ /* 0x001fe20000410000 */
[----:B------:R-:W-:Y:S01]  /*1ae0*/  @P0 FMUL.FTZ R20, R2, 0.5 ;  /* 0x3f00000002140820 */ /* 0x000fe20000410000 */
[----:B------:R-:W-:Y:S02]  /*1af0*/  @!P0 IMAD.MOV.U32 R2, RZ, RZ, R0 ;  /* 0x000000ffff028224 */ /* 0x000fe400078e0000 */
[----:B------:R-:W-:-:S04]  /*1b00*/  @P0 FADD.FTZ R19, -R18, -RZ ;  /* 0x800000ff12130221 */ /* 0x000fc80000010100 */
[----:B------:R-:W-:-:S04]  /*1b10*/  @P0 FFMA R19, R18, R19, R3 ;  /* 0x0000001312130223 */ /* 0x000fc80000000003 */
[----:B------:R-:W-:-:S04]  /*1b20*/  @P0 FFMA R19, R19, R20, R18 ;  /* 0x0000001413130223 */ /* 0x000fc80000000012 */
[----:B------:R-:W-:-:S07]  /*1b30*/  @P0 FMUL.FTZ R2, R19, 2.3283064365386962891e-10 ;  /* 0x2f80000013020820 */ /* 0x000fce0000410000 */
.L_x_18:
[----:B------:R-:W-:Y:S01]  /*1b40*/  HFMA2 R3, -RZ, RZ, 0, 0 ;  /* 0x00000000ff037431 */ /* 0x000fe200000001ff */
[----:B------:R-:W-:Y:S01]  /*1b50*/  MOV R0, R2 ;  /* 0x0000000200007202 */ /* 0x000fe20000000f00 */
[----:B------:R-:W-:-:S04]  /*1b60*/  IMAD.MOV.U32 R2, RZ, RZ, R21 ;  /* 0x000000ffff027224 */ /* 0x000fc800078e0015 */
[----:B------:R-:W-:Y:S05]  /*1b70*/  RET.REL.NODEC R2 `(adam_update_f64) ;  /* 0xffffffe402207950 */ /* 0x000fea0003c3ffff */
.L_x_19:
[----:B------:R-:W-:-:S00]  /*1b80*/  BRA `(.L_x_19) ;  /* 0xfffffffc00fc7947 */ /* 0x000fc0000383ffff */
[----:B------:R-:W-:-:S00]  /*1b90*/  NOP ;  /* 0x0000000000007918 */ /* 0x000fc00000000000 */
        /* <DEDUP_REMOVED lines=14> */
.L_x_52:


//--------------------- .text.adam_update_f32     --------------------------
	.section	.text.adam_update_f32,"ax",@progbits
	.align	128
        .global         adam_update_f32
        .type           adam_update_f32,@function
        .size           adam_update_f32,(.L_x_55 - adam_update_f32)
        .other          adam_update_f32,@"STO_CUDA_ENTRY STV_DEFAULT"
adam_update_f32:
.text.adam_update_f32:
        /* <DEDUP_REMOVED lines=9> */
[----:B------:R-:W0:Y:S01]  /*0090*/  LDCU.64 UR8, c[0x0][0x3c0] ;  /* 0x00007800ff0877ac */ /* 0x000e220008000a00 */
[----:B------:R-:W-:Y:S01]  /*00a0*/  IMAD.SHL.U32 R6, R0, 0x4, RZ ;  /* 0x0000000400067824 */ /* 0x000fe200078e00ff */
[----:B------:R-:W-:Y:S01]  /*00b0*/  SHF.R.U32.HI R0, RZ, 0x1e, R0 ;  /* 0x0000001eff007819 */ /* 0x000fe20000011600 */
[----:B------:R-:W1:Y:S01]  /*00c0*/  LDCU.64 UR6, c[0x0][0x3a8] ;  /* 0x00007500ff0677ac */ /* 0x000e620008000a00 */
[----:B------:R-:W2:Y:S01]  /*00d0*/  LDCU.64 UR4, c[0x0][0x358] ;  /* 0x00006b00ff0477ac */ /* 0x000ea20008000a00 */
[----:B------:R-:W3:Y:S01]  /*00e0*/  LDCU.128 UR12, c[0x0][0x3b0] ;  /* 0x00007600ff0c77ac */ /* 0x000ee20008000c00 */
[C---:B0-----:R-:W-:Y:S02]  /*00f0*/  IADD3 R4, P1, PT, R6.reuse, UR8, RZ ;  /* 0x0000000806047c10 */ /* 0x041fe4000ff3e0ff */
[----:B-1----:R-:W-:Y:S02]  /*0100*/  IADD3 R10, P0, PT, R6, UR6, RZ ;  /* 0x00000006060a7c10 */ /* 0x002fe4000ff1e0ff */
[----:B------:R-:W-:-:S02]  /*0110*/  IADD3.X R5, PT, PT, R0, UR9, RZ, P1, !PT ;  /* 0x0000000900057c10 */ /* 0x000fc40008ffe4ff */
[----:B------:R-:W-:-:S03]  /*0120*/  IADD3.X R11, PT, PT, R0, UR7, RZ, P0, !PT ;  /* 0x00000007000b7c10 */ /* 0x000fc600087fe4ff */
[----:B--2---:R0:W2:Y:S01]  /*0130*/  LDG.E R15, desc[UR4][R4.64] ;  /* 0x00000004040f7981 */ /* 0x0040a2000c1e1900 */
[----:B---3--:R-:W-:-:S03]  /*0140*/  IADD3 R8, P0, PT, R6, UR12, RZ ;  /* 0x0000000c06087c10 */ /* 0x008fc6000ff1e0ff */
[----:B------:R-:W2:Y:S01]  /*0150*/  LDG.E R2, desc[UR4][R10.64] ;  /* 0x000000040a027981 */ /* 0x000ea2000c1e1900 */
[----:B------:R-:W-:-:S05]  /*0160*/  IADD3.X R9, PT, PT, R0, UR13, RZ, P0, !PT ;  /* 0x0000000d00097c10 */ /* 0x000fca00087fe4ff */
[----:B------:R-:W3:Y:S01]  /*0170*/  LDG.E R3, desc[UR4][R8.64] ;  /* 0x0000000408037981 */ /* 0x000ee2000c1e1900 */
[----:B------:R-:W-:-:S04]  /*0180*/  IADD3 R6, P0, PT, R6, UR14, RZ ;  /* 0x0000000e06067c10 */ /* 0x000fc8000ff1e0ff */
[----:B------:R-:W-:Y:S02]  /*0190*/  IADD3.X R7, PT, PT, R0, UR15, RZ, P0, !PT ;  /* 0x0000000f00077c10 */ /* 0x000fe400087fe4ff */
[----:B------:R-:W1:Y:S03]  /*01a0*/  LDC R0, c[0x0][0x384] ;  /* 0x0000e100ff007b82 */ /* 0x000e660000000800 */
[----:B------:R-:W4:Y:S01]  /*01b0*/  LDG.E R21, desc[UR4][R6.64] ;  /* 0x0000000406157981 */ /* 0x000f22000c1e1900 */
[C---:B-1----:R-:W-:Y:S01]  /*01c0*/  FMUL R13, |R0|.reuse, 16777216 ;  /* 0x4b800000000d7820 */ /* 0x042fe20000400200 */
[----:B------:R-:W-:-:S04]  /*01d0*/  FSETP.GEU.AND P0, PT, |R0|, 1.175494350822287508e-38, PT ;  /* 0x008000000000780b */ /* 0x000fc80003f0e200 */
[----:B------:R-:W-:-:S05]  /*01e0*/  FSEL R13, R13, |R0|, !P0 ;  /* 0x400000000d0d7208 */ /* 0x000fca0004000000 */
[----:B0-----:R-:W-:-:S05]  /*01f0*/  VIADD R4, R13, 0xc0cafb0d ;  /* 0xc0cafb0d0d047836 */ /* 0x001fca0000000000 */
[----:B------:R-:W-:Y:S02]  /*0200*/  LOP3.LUT R14, R4, 0xff800000, RZ, 0xc0, !PT ;  /* 0xff800000040e7812 */ /* 0x000fe400078ec0ff */
[----:B------:R-:W0:Y:S03]  /*0210*/  LDC.64 R4, c[0x0][0x390] ;  /* 0x0000e400ff047b82 */ /* 0x000e260000000a00 */
[----:B------:R-:W-:-:S04]  /*0220*/  IMAD.IADD R12, R13, 0x1, -R14 ;  /* 0x000000010d0c7824 */ /* 0x000fc800078e0a0e */
[----:B------:R-:W-:-:S06]  /*0230*/  FADD R13, R12, 1 ;  /* 0x3f8000000c0d7421 */ /* 0x000fcc0000000000 */
[----:B------:R-:W1:Y:S01]  /*0240*/  MUFU.RCP R13, R13 ;  /* 0x0000000d000d7308 */ /* 0x000e620000001000 */
[----:B------:R-:W-:Y:S01]  /*0250*/  FADD R23, R12, -1 ;  /* 0xbf8000000c177421 */ /* 0x000fe20000000000 */
[----:B------:R-:W-:Y:S02]  /*0260*/  FSEL R12, RZ, -24, P0 ;  /* 0xc1c00000ff0c7808 */ /* 0x000fe40000000000 */
[----:B------:R-:W-:Y:S01]  /*0270*/  I2FP.F32.S32 R17, R14 ;  /* 0x0000000e00117245 */ /* 0x000fe20000201400 */
[----:B------:R-:W-:-:S04]  /*0280*/  FADD R18, R23, R23 ;  /* 0x0000001717127221 */ /* 0x000fc80000000000 */
[----:B------:R-:W-:Y:S01]  /*0290*/  FFMA R19, R17, 1.1920928955078125e-07, R12 ;  /* 0x3400000011137823 */ /* 0x000fe2000000000c */
[----:B------:R-:W-:Y:S02]  /*02a0*/  HFMA2 R12, -RZ, RZ, 0.771484375, 0.21533203125 ;  /* 0x3a2c32e4ff0c7431 */ /* 0x000fe400000001ff */
[----:B-1----:R-:W-:-:S04]  /*02b0*/  FMUL R18, R13, R18 ;  /* 0x000000120d127220 */ /* 0x002fc80000400000 */
[----:B------:R-:W-:Y:S01]  /*02c0*/  FADD R14, R23, -R18 ;  /* 0x80000012170e7221 */ /* 0x000fe20000000000 */
[----:B------:R-:W-:Y:S01]  /*02d0*/  FMUL R17, R18, R18 ;  /* 0x0000001212117220 */ /* 0x000fe20000400000 */
[----:B0-----:R-:W-:Y:S01]  /*02e0*/  ISETP.NE.AND P0, PT, R4, 0x1, PT ;  /* 0x000000010400780c */ /* 0x001fe20003f05270 */
[----:B------:R-:W-:Y:S01]  /*02f0*/  FFMA R4, R18, 1.4426950216293334961, R19 ;  /* 0x3fb8aa3b12047823 */ /* 0x000fe20000000013 */
[----:B------:R-:W-:Y:S01]  /*0300*/  FADD R14, R14, R14 ;  /* 0x0000000e0e0e7221 */ /* 0x000fe20000000000 */
[----:B------:R-:W-:-:S03]  /*0310*/  FFMA R16, R17, R12, 0.0032181653659790754318 ;  /* 0x3b52e7db11107423 */ /* 0x000fc6000000000c */
[----:B------:R-:W-:Y:S01]  /*0320*/  FFMA R14, R23, -R18, R14 ;  /* 0x80000012170e7223 */ /* 0x000fe2000000000e */
[----:B------:R-:W-:Y:S01]  /*0330*/  FADD R23, R19, -R4 ;  /* 0x8000000413177221 */ /* 0x000fe20000000000 */
[----:B------:R-:W-:Y:S02]  /*0340*/  FFMA R16, R17, R16, 0.018033718690276145935 ;  /* 0x3c93bb7311107423 */ /* 0x000fe40000000010 */
[----:B------:R-:W-:Y:S01]  /*0350*/  FMUL R19, R13, R14 ;  /* 0x0000000e0d137220 */ /* 0x000fe20000400000 */
[----:B------:R-:W-:Y:S01]  /*0360*/  FFMA R14, R18, 1.4426950216293334961, R23 ;  /* 0x3fb8aa3b120e7823 */ /* 0x000fe20000000017 */
[----:B------:R-:W0:Y:S01]  /*0370*/  LDC R13, c[0x0][0x3a0] ;  /* 0x0000e800ff0d7b82 */ /* 0x000e220000000800 */
[----:B------:R-:W-:Y:S02]  /*0380*/  FFMA R16, R17, R16, 0.12022458761930465698 ;  /* 0x3df6384f11107423 */ /* 0x000fe40000000010 */
[----:B------:R-:W-:Y:S02]  /*0390*/  FFMA R27, R19, 1.4426950216293334961, R14 ;  /* 0x3fb8aa3b131b7823 */ /* 0x000fe4000000000e */
[----:B------:R-:W-:-:S02]  /*03a0*/  FMUL R25, R17, R16 ;  /* 0x0000001011197220 */ /* 0x000fc40000400000 */
[----:B------:R-:W-:Y:S01]  /*03b0*/  FFMA R20, R18, 1.9251366722983220825e-08, R27 ;  /* 0x32a55e3412147823 */ /* 0x000fe2000000001b */
[----:B------:R-:W4:Y:S01]  /*03c0*/  LDC R14, c[0x0][0x388] ;  /* 0x0000e200ff0e7b82 */ /* 0x000f220000000800 */
[----:B------:R-:W1:Y:S02]  /*03d0*/  F2F.F64.F32 R22, R0 ;  /* 0x0000000000167310 */ /* 0x000e640000201800 */
[----:B-1----:R-:W-:Y:S01]  /*03e0*/  DADD R22, -R22, 1 ;  /* 0x3ff0000016167429 */ /* 0x002fe20000000100 */
[----:B--2---:R-:W-:Y:S01]  /*03f0*/  @!P0 FFMA R15, R2, R5, R15 ;  /* 0x00000005020f8223 */ /* 0x004fe2000000000f */
[----:B------:R-:W-:-:S04]  /*0400*/  FMUL R5, R25, 3 ;  /* 0x4040000019057820 */ /* 0x000fc80000400000 */
[----:B------:R-:W-:-:S04]  /*0410*/  FFMA R5, R19, R5, R20 ;  /* 0x0000000513057223 */ /* 0x000fc80000000014 */
[----:B------:R-:W-:Y:S01]  /*0420*/  FFMA R5, R18, R25, R5 ;  /* 0x0000001912057223 */ /* 0x000fe20000000005 */
[----:B---3--:R-:W-:-:S03]  /*0430*/  FMUL R19, R3, R0 ;  /* 0x0000000003137220 */ /* 0x008fc60000400000 */
[----:B------:R-:W-:Y:S01]  /*0440*/  FADD R25, R4, R5 ;  /* 0x0000000504197221 */ /* 0x000fe20000000000 */
[----:B------:R-:W-:Y:S03]  /*0450*/  F2F.F64.F32 R16, R15 ;  /* 0x0000000f00107310 */ /* 0x000fe60000201800 */
[----:B0-----:R-:W-:-:S05]  /*0460*/  FMUL R20, R25, R13 ;  /* 0x0000000d19147220 */ /* 0x001fca0000400000 */
[----:B------:R-:W0:Y:S01]  /*0470*/  F2F.F64.F32 R18, R19 ;  /* 0x0000001300127310 */ /* 0x000e220000201800 */
[----:B------:R-:W-:-:S07]  /*0480*/  FADD R24, -R4, R25 ;  /* 0x0000001904187221 */ /* 0x000fce0000000100 */
[----:B------:R-:W1:Y:S01]  /*0490*/  FRND R3, R20 ;  /* 0x0000001400037307 */ /* 0x000e620000201000 */
[----:B------:R-:W-:Y:S01]  /*04a0*/  FADD R24, R5, -R24 ;  /* 0x8000001805187221 */ /* 0x000fe20000000000 */
[----:B------:R-:W-:Y:S01]  /*04b0*/  FFMA R25, R25, R13, -R20 ;  /* 0x0000000d19197223 */ /* 0x000fe20000000814 */
[----:B----4-:R-:W-:-:S03]  /*04c0*/  FMUL R26, R21, R14 ;  /* 0x0000000e151a7220 */ /* 0x010fc60000400000 */
[----:B------:R-:W-:Y:S01]  /*04d0*/  FFMA R24, R24, R13, R25 ;  /* 0x0000000d18187223 */ /* 0x000fe20000000019 */
[----:B0-----:R-:W-:Y:S01]  /*04e0*/  DFMA R16, R16, R22, R18 ;  /* 0x000000161010722b */ /* 0x001fe20000000012 */
[----:B------:R-:W0:Y:S01]  /*04f0*/  F2F.F64.F32 R4, R14 ;  /* 0x0000000e00047310 */ /* 0x000e220000201800 */
[----:B------:R-:W-:Y:S01]  /*0500*/  FMUL R22, R15, R15 ;  /* 0x0000000f0f167220 */ /* 0x000fe20000400000 */
[----:B------:R-:W-:Y:S02]  /*0510*/  IMAD.MOV.U32 R15, RZ, RZ, 0x391fcb8e ;  /* 0x391fcb8eff0f7424 */ /* 0x000fe400078e00ff */
[----:B-1----:R-:W-:-:S04]  /*0520*/  FADD R21, R20, -R3 ;  /* 0x8000000314157221 */ /* 0x002fc80000000000 */
[----:B------:R-:W-:Y:S01]  /*0530*/  F2F.F64.F32 R18, R26 ;  /* 0x0000001a00127310 */ /* 0x000fe20000201800 */
[----:B------:R-:W-:-:S07]  /*0540*/  FADD R24, R24, R21 ;  /* 0x0000001518187221 */ /* 0x000fce0000000000 */
[----:B------:R-:W1:Y:S01]  /*0550*/  F2F.F64.F32 R22, R22 ;  /* 0x0000001600167310 */ /* 0x000e620000201800 */
[C---:B------:R-:W-:Y:S01]  /*0560*/  FFMA R25, R24.reuse, R15, 0.0013391353422775864601 ;  /* 0x3aaf85ed18197423 */ /* 0x040fe2000000000f */
[----:B------:R-:W-:Y:S01]  /*0570*/  FSETP.GT.AND P0, PT, R3, RZ, PT ;  /* 0x000000ff0300720b */ /* 0x000fe20003f04000 */
[----:B0-----:R-:W-:Y:S02]  /*0580*/  DADD R4, -R4, 1 ;  /* 0x3ff0000004047429 */ /* 0x001fe40000000100 */
[----:B------:R-:W-:-:S03]  /*0590*/  FFMA R3, R24, R25, 0.0096188392490148544312 ;  /* 0x3c1d985618037423 */ /* 0x000fc60000000019 */
[----:B------:R-:W0:Y:S01]  /*05a0*/  F2I.NTZ R21, R20 ;  /* 0x0000001400157305 */ /* 0x000e220000203100 */
[----:B------:R-:W-:Y:S01]  /*05b0*/  FFMA R3, R24, R3, 0.055503588169813156128 ;  /* 0x3d6357bb18037423 */ /* 0x000fe20000000003 */
[----:B------:R-:W-:-:S03]  /*05c0*/  FMUL R25, R13, 0.5 ;  /* 0x3f0000000d197820 */ /* 0x000fc60000400000 */
[C---:B------:R-:W-:Y:S01]  /*05d0*/  FFMA R3, R24.reuse, R3, 0.24022644758224487305 ;  /* 0x3e75fdec18037423 */ /* 0x040fe20000000003 */
[----:B-1----:R-:W-:Y:S02]  /*05e0*/  DFMA R18, R22, R4, R18 ;  /* 0x000000041612722b */ /* 0x002fe40000000012 */
[----:B------:R-:W1:Y:S01]  /*05f0*/  FRND.TRUNC R25, R25 ;  /* 0x0000001900197307 */ /* 0x000e62000020d000 */
[----:B------:R-:W-:Y:S01]  /*0600*/  SEL R4, RZ, 0x83000000, P0 ;  /* 0x83000000ff047807 */ /* 0x000fe20000000000 */
[----:B------:R-:W-:Y:S01]  /*0610*/  FFMA R5, R24, R3, 0.69314718246459960938 ;  /* 0x3f31721818057423 */ /* 0x000fe20000000003 */
[----:B------:R-:W-:Y:S02]  /*0620*/  FSETP.NEU.AND P0, PT, R13, RZ, PT ;  /* 0x000000ff0d00720b */ /* 0x000fe40003f0d000 */
[----:B------:R-:W-:Y:S01]  /*0630*/  FSETP.GT.AND P1, PT, |R20|, 152, PT ;  /* 0x431800001400780b */ /* 0x000fe20003f24200 */
[----:B------:R-:W-:Y:S01]  /*0640*/  FFMA R5, R24, R5, 1 ;  /* 0x3f80000018057423 */ /* 0x000fe20000000005 */
[----:B------:R-:W-:Y:S01]  /*0650*/  FSETP.EQ.OR P2, PT, R0, 1, !P0 ;  /* 0x3f8000000000780b */ /* 0x000fe20004742400 */
[----:B------:R-:W-:-:S02]  /*0660*/  VIADD R22, R4, 0x7f000000 ;  /* 0x7f00000004167836 */ /* 0x000fc40000000000 */
[----:B0-----:R-:W-:Y:S02]  /*0670*/  IMAD R24, R21, 0x800000, -R4 ;  /* 0x0080000015187824 */ /* 0x001fe400078e0a04 */
[----:B------:R-:W0:Y:S01]  /*0680*/  F2F.F32.F64 R4, R18 ;  /* 0x0000001200047310 */ /* 0x000e220000301000 */
[----:B------:R-:W-:Y:S01]  /*0690*/  FMUL R5, R5, R22 ;  /* 0x0000001605057220 */ /* 0x000fe20000400000 */
[----:B------:R-:W-:-:S06]  /*06a0*/  FSETP.GEU.AND P3, PT, R20, RZ, PT ;  /* 0x000000ff1400720b */ /* 0x000fcc0003f6e000 */
[----:B------:R1:W2:Y:S01]  /*06b0*/  F2F.F32.F64 R3, R16 ;  /* 0x0000001000037310 */ /* 0x0002a20000301000 */
[----:B------:R-:W-:Y:S01]  /*06c0*/  FMUL R24, R5, R24 ;  /* 0x0000001805187220 */ /* 0x000fe20000400000 */
[----:B------:R-:W-:Y:S02]  /*06d0*/  MOV R5, 0x3f800000 ;  /* 0x3f80000000057802 */ /* 0x000fe40000000f00 */
[----:B------:R-:W-:Y:S01]  /*06e0*/  @P1 FSEL R24, RZ, +INF , !P3 ;  /* 0x7f800000ff181808 */ /* 0x000fe20005800000 */
[----:B-1----:R-:W-:-:S04]  /*06f0*/  FADD R16, R25, R25 ;  /* 0x0000001919107221 */ /* 0x002fc80000000000 */
[----:B------:R-:W-:Y:S01]  /*0700*/  FADD R16, -R16, R13 ;  /* 0x0000000d10107221 */ /* 0x000fe20000000100 */
[----:B0-2---:R-:W-:Y:S06]  /*0710*/  @P2 BRA `(.L_x_20) ;  /* 0x00000000005c2947 */ /* 0x005fec0003800000 */
        /* <DEDUP_REMOVED lines=13> */
.L_x_21:
[----:B------:R-:W-:Y:S02]  /*07f0*/  FSETP.NEU.AND P1, PT, |R13|, +INF , PT ;  /* 0x7f8000000d00780b */ /* 0x000fe40003f2d200 */
[----:B------:R-:W-:-:S13]  /*0800*/  FSETP.EQ.AND P2, PT, R0, -1, PT ;  /* 0xbf8000000000780b */ /* 0x000fda0003f42000 */
[----:B------:R-:W-:Y:S05]  /*0810*/  @!P1 BRA P2, `(.L_x_20) ;  /* 0x00000000001c9947 */ /* 0x000fea0001000000 */
[----:B------:R-:W-:Y:S01]  /*0820*/  FSETP.GEU.AND P2, PT, R0, RZ, PT ;  /* 0x000000ff0000720b */ /* 0x000fe20003f4e000 */
[----:B------:R-:W-:-:S12]  /*0830*/  IMAD.MOV.U32 R5, RZ, RZ, R24 ;  /* 0x000000ffff057224 */ /* 0x000fd800078e0018 */
[----:B------:R-:W0:Y:S01]  /*0840*/  @!P2 FRND.FLOOR R0, R13 ;  /* 0x0000000d0000a307 */ /* 0x000e220000205000 */
[----:B------:R-:W-:Y:S02]  /*0850*/  @!P2 FSETP.NEU.AND P3, PT, |R16|, 1, PT ;  /* 0x3f8000001000a80b */ /* 0x000fe40003f6d200 */
[----:B0-----:R-:W-:Y:S02]  /*0860*/  @!P2 FSETP.NEU.AND P1, PT, R0, R13, PT ;  /* 0x0000000d0000a20b */ /* 0x001fe40003f2d000 */
[----:B------:R-:W-:-:S04]  /*0870*/  @!P2 FSEL R0, R24, -R24, P3 ;  /* 0x800000181800a208 */ /* 0x000fc80001800000 */
[----:B------:R-:W-:-:S07]  /*0880*/  @!P2 FSEL R5, R0, +QNAN , !P1 ;  /* 0x7fffffff0005a808 */ /* 0x000fce0004800000 */
.L_x_20:
[C---:B------:R-:W-:Y:S01]  /*0890*/  FMUL R17, |R14|.reuse, 16777216 ;  /* 0x4b8000000e117820 */ /* 0x040fe20000400200 */
[C---:B------:R-:W-:Y:S02]  /*08a0*/  FSETP.GEU.AND P1, PT, |R14|.reuse, 1.175494350822287508e-38, PT ;  /* 0x008000000e00780b */ /* 0x040fe40003f2e200 */
[----:B------:R-:W-:Y:S02]  /*08b0*/  FSETP.EQ.OR P0, PT, R14, 1, !P0 ;  /* 0x3f8000000e00780b */ /* 0x000fe40004702400 */
[----:B------:R-:W-:Y:S02]  /*08c0*/  FSEL R17, R17, |R14|, !P1 ;  /* 0x4000000e11117208 */ /* 0x000fe40004800000 */
[----:B------:R-:W-:-:S03]  /*08d0*/  FSEL R18, RZ, -24, P1 ;  /* 0xc1c00000ff127808 */ /* 0x000fc60000800000 */
[----:B------:R-:W-:-:S05]  /*08e0*/  VIADD R0, R17, 0xc0cafb0d ;  /* 0xc0cafb0d11007836 */ /* 0x000fca0000000000 */
[----:B------:R-:W-:-:S04]  /*08f0*/  LOP3.LUT R20, R0, 0xff800000, RZ, 0xc0, !PT ;  /* 0xff80000000147812 */ /* 0x000fc800078ec0ff */
[----:B------:R-:W-:Y:S01]  /*0900*/  I2FP.F32.S32 R19, R20 ;  /* 0x0000001400137245 */ /* 0x000fe20000201400 */
[----:B------:R-:W-:-:S04]  /*0910*/  IMAD.IADD R17, R17, 0x1, -R20 ;  /* 0x0000000111117824 */ /* 0x000fc800078e0a14 */
[C---:B------:R-:W-:Y:S01]  /*0920*/  FADD R0, R17.reuse, 1 ;  /* 0x3f80000011007421 */ /* 0x040fe20000000000 */
[----:B------:R-:W-:Y:S01]  /*0930*/  FADD R22, R17, -1 ;  /* 0xbf80000011167421 */ /* 0x000fe20000000000 */
[----:B------:R-:W-:-:S03]  /*0940*/  FFMA R20, R19, 1.1920928955078125e-07, R18 ;  /* 0x3400000013147823 */ /* 0x000fc60000000012 */
[----:B------:R-:W-:Y:S01]  /*0950*/  FADD R17, R22, R22 ;  /* 0x0000001616117221 */ /* 0x000fe20000000000 */
[----:B------:R-:W0:Y:S03]  /*0960*/  MUFU.RCP R0, R0 ;  /* 0x0000000000007308 */ /* 0x000e260000001000 */
[----:B0-----:R-:W-:-:S04]  /*0970*/  FMUL R17, R0, R17 ;  /* 0x0000001100117220 */ /* 0x001fc80000400000 */
[----:B------:R-:W-:Y:S01]  /*0980*/  FADD R21, R22, -R17 ;  /* 0x8000001116157221 */ /* 0x000fe20000000000 */
[CC--:B------:R-:W-:Y:S01]  /*0990*/  FMUL R19, R17.reuse, R17.reuse ;  /* 0x0000001111137220 */ /* 0x0c0fe20000400000 */
[----:B------:R-:W-:Y:S02]  /*09a0*/  FFMA R18, R17, 1.4426950216293334961, R20 ;  /* 0x3fb8aa3b11127823 */ /* 0x000fe40000000014 */
[----:B------:R-:W-:Y:S01]  /*09b0*/  FADD R21, R21, R21 ;  /* 0x0000001515157221 */ /* 0x000fe20000000000 */
[C---:B------:R-:W-:Y:S01]  /*09c0*/  FFMA R12, R19.reuse, R12, 0.0032181653659790754318 ;  /* 0x3b52e7db130c7423 */ /* 0x040fe2000000000c */
[----:B------:R-:W-:Y:S02]  /*09d0*/  FADD R20, R20, -R18 ;  /* 0x8000001214147221 */ /* 0x000fe40000000000 */
[----:B------:R-:W-:Y:S01]  /*09e0*/  FFMA R21, R22, -R17, R21 ;  /* 0x8000001116157223 */ /* 0x000fe20000000015 */
[----:B------:R-:W-:Y:S01]  /*09f0*/  FFMA R12, R19, R12, 0.018033718690276145935 ;  /* 0x3c93bb73130c7423 */ /* 0x000fe2000000000c */
[----:B------:R-:W-:-:S02]  /*0a00*/  FFMA R20, R17, 1.4426950216293334961, R20 ;  /* 0x3fb8aa3b11147823 */ /* 0x000fc40000000014 */
[----:B------:R-:W-:Y:S01]  /*0a10*/  FMUL R21, R0, R21 ;  /* 0x0000001500157220 */ /* 0x000fe20000400000 */
[----:B------:R-:W-:-:S03]  /*0a20*/  FFMA R12, R19, R12, 0.12022458761930465698 ;  /* 0x3df6384f130c7423 */ /* 0x000fc6000000000c */
        /* <DEDUP_REMOVED lines=18> */
[----:B------:R0:W1:Y:S01]  /*0b50*/  F2I.NTZ R17, R0 ;  /* 0x0000000000117305 */ /* 0x0000620000203100 */
[----:B------:R-:W-:Y:S01]  /*0b60*/  FSETP.GT.AND P1, PT, |R0|, 152, PT ;  /* 0x431800000000780b */ /* 0x000fe20003f24200 */
[----:B------:R-:W-:Y:S01]  /*0b70*/  FFMA R15, R12, R15, 0.0013391353422775864601 ;  /* 0x3aaf85ed0c0f7423 */ /* 0x000fe2000000000f */
[----:B------:R-:W-:-:S03]  /*0b80*/  IADD3 R20, PT, PT, R18, 0x7f000000, RZ ;  /* 0x7f00000012147810 */ /* 0x000fc60007ffe0ff */
[----:B------:R-:W-:Y:S01]  /*0b90*/  FFMA R15, R12, R15, 0.0096188392490148544312 ;  /* 0x3c1d98560c0f7423 */ /* 0x000fe2000000000f */
[----:B0-----:R-:W-:-:S03]  /*0ba0*/  IMAD.MOV.U32 R0, RZ, RZ, 0x3f800000 ;  /* 0x3f800000ff007424 */ /* 0x001fc600078e00ff */
[----:B------:R-:W-:-:S04]  /*0bb0*/  FFMA R15, R12, R15, 0.055503588169813156128 ;  /* 0x3d6357bb0c0f7423 */ /* 0x000fc8000000000f */
[----:B------:R-:W-:Y:S01]  /*0bc0*/  FFMA R15, R12, R15, 0.24022644758224487305 ;  /* 0x3e75fdec0c0f7423 */ /* 0x000fe2000000000f */
[----:B-1----:R-:W-:-:S03]  /*0bd0*/  IMAD R18, R17, 0x800000, -R18 ;  /* 0x0080000011127824 */ /* 0x002fc600078e0a12 */
[----:B------:R-:W-:-:S04]  /*0be0*/  FFMA R15, R12, R15, 0.69314718246459960938 ;  /* 0x3f3172180c0f7423 */ /* 0x000fc8000000000f */
[----:B------:R-:W-:-:S04]  /*0bf0*/  FFMA R15, R12, R15, 1 ;  /* 0x3f8000000c0f7423 */ /* 0x000fc8000000000f */
        /* <DEDUP_REMOVED lines=17> */
.L_x_23:
[----:B------:R-:W-:Y:S02]  /*0d10*/  FSETP.NEU.AND P0, PT, |R13|, +INF , PT ;  /* 0x7f8000000d00780b */ /* 0x000fe40003f0d200 */
[----:B------:R-:W-:-:S13]  /*0d20*/  FSETP.EQ.AND P1, PT, R14, -1, PT ;  /* 0xbf8000000e00780b */ /* 0x000fda0003f22000 */
[----:B------:R-:W-:Y:S05]  /*0d30*/  @!P0 BRA P1, `(.L_x_22) ;  /* 0x00000000001c8947 */ /* 0x000fea0000800000 */
[----:B------:R-:W-:-:S13]  /*0d40*/  FSETP.GEU.AND P0, PT, R14, RZ, PT ;  /* 0x000000ff0e00720b */ /* 0x000fda0003f0e000 */
[----:B------:R-:W0:Y:S01]  /*0d50*/  @!P0 FRND.FLOOR R0, R13 ;  /* 0x0000000d00008307 */ /* 0x000e220000205000 */
[----:B------:R-:W-:-:S04]  /*0d60*/  @!P0 FSETP.NEU.AND P1, PT, |R16|, 1, PT ;  /* 0x3f8000001000880b */ /* 0x000fc80003f2d200 */
[----:B------:R-:W-:Y:S02]  /*0d70*/  @!P0 FSEL R12, R15, -R15, P1 ;  /* 0x8000000f0f0c8208 */ /* 0x000fe40000800000 */
[----:B0-----:R-:W-:Y:S01]  /*0d80*/  @!P0 FSETP.NEU.AND P2, PT, R0, R13, PT ;  /* 0x0000000d0000820b */ /* 0x001fe20003f4d000 */
[----:B------:R-:W-:-:S03]  /*0d90*/  IMAD.MOV.U32 R0, RZ, RZ, R15 ;  /* 0x000000ffff007224 */ /* 0x000fc600078e000f */
[----:B------:R-:W-:-:S09]  /*0da0*/  @!P0 FSEL R0, R12, +QNAN , !P2 ;  /* 0x7fffffff0c008808 */ /* 0x000fd20005000000 */
.L_x_22:
[----:B------:R-:W0:Y:S01]  /*0db0*/  F2F.F64.F32 R14, R0 ;  /* 0x00000000000e7310 */ /* 0x000e220000201800 */
[----:B------:R-:W-:Y:S01]  /*0dc0*/  MOV R12, 0x1 ;  /* 0x00000001000c7802 */ /* 0x000fe20000000f00 */
[----:B------:R-:W-:Y:S01]  /*0dd0*/  BSSY.RECONVERGENT B0, `(.L_x_24) ;  /* 0x0000018000007945 */ /* 0x000fe20003800200 */
[----:B0-----:R-:W-:-:S06]  /*0de0*/  DADD R14, -R14, 1 ;  /* 0x3ff000000e0e7429 */ /* 0x001fcc0000000100 */
[----:B------:R-:W0:Y:S02]  /*0df0*/  MUFU.RCP64H R13, R15 ;  /* 0x0000000f000d7308 */ /* 0x000e240000001800 */
[----:B0-----:R-:W-:-:S08]  /*0e00*/  DFMA R16, -R14, R12, 1 ;  /* 0x3ff000000e10742b */ /* 0x001fd0000000010c */
[----:B------:R-:W-:-:S08]  /*0e10*/  DFMA R16, R16, R16, R16 ;  /* 0x000000101010722b */ /* 0x000fd00000000010 */
[----:B------:R-:W-:Y:S02]  /*0e20*/  DFMA R12, R12, R16, R12 ;  /* 0x000000100c0c722b */ /* 0x000fe4000000000c */
[----:B------:R-:W0:Y:S06]  /*0e30*/  F2F.F64.F32 R16, R4 ;  /* 0x0000000400107310 */ /* 0x000e2c0000201800 */
[----:B------:R-:W-:-:S08]  /*0e40*/  DFMA R18, -R14, R12, 1 ;  /* 0x3ff000000e12742b */ /* 0x000fd0000000010c */
[----:B------:R-:W-:Y:S01]  /*0e50*/  DFMA R12, R12, R18, R12 ;  /* 0x000000120c0c722b */ /* 0x000fe2000000000c */
[----:B0-----:R-:W-:-:S07]  /*0e60*/  FSETP.GEU.AND P1, PT, |R17|, 6.5827683646048100446e-37, PT ;  /* 0x036000001100780b */ /* 0x001fce0003f2e200 */
[----:B------:R-:W-:-:S08]  /*0e70*/  DMUL R18, R16, R12 ;  /* 0x0000000c10127228 */ /* 0x000fd00000000000 */
[----:B------:R-:W-:-:S08]  /*0e80*/  DFMA R20, -R14, R18, R16 ;  /* 0x000000120e14722b */ /* 0x000fd00000000110 */
[----:B------:R-:W-:-:S10]  /*0e90*/  DFMA R12, R12, R20, R18 ;  /* 0x000000140c0c722b */ /* 0x000fd40000000012 */
[----:B------:R-:W-:-:S05]  /*0ea0*/  FFMA R0, RZ, R15, R13 ;  /* 0x0000000fff007223 */ /* 0x000fca000000000d */
[----:B------:R-:W-:-:S13]  /*0eb0*/  FSETP.GT.AND P0, PT, |R0|, 1.469367938527859385e-39, PT ;  /* 0x001000000000780b */ /* 0x000fda0003f04200 */
[----:B------:R-:W-:Y:S05]  /*0ec0*/  @P0 BRA P1, `(.L_x_25) ;  /* 0x0000000000200947 */ /* 0x000fea0000800000 */
[----:B------:R-:W-:Y:S01]  /*0ed0*/  IMAD.MOV.U32 R12, RZ, RZ, R16 ;  /* 0x000000ffff0c7224 */ /* 0x000fe200078e0010 */
[----:B------:R-:W-:Y:S01]  /*0ee0*/  MOV R0, 0xf30 ;  /* 0x00000f3000007802 */ /* 0x000fe20000000f00 */
[----:B------:R-:W-:Y:S01]  /*0ef0*/  IMAD.MOV.U32 R13, RZ, RZ, R17 ;  /* 0x000000ffff0d7224 */ /* 0x000fe200078e0011 */
[----:B------:R-:W-:Y:S01]  /*0f00*/  MOV R17, R15 ;  /* 0x0000000f00117202 */ /* 0x000fe20000000f00 */
[----:B------:R-:W-:-:S07]  /*0f10*/  IMAD.MOV.U32 R16, RZ, RZ, R14 ;  /* 0x000000ffff107224 */ /* 0x000fce00078e000e */
[----:B------:R-:W-:Y:S05]  /*0f20*/  CALL.REL.NOINC `($__internal_2_$__cuda_sm20_div_rn_f64_full) ;  /* 0x0000000400187944 */ /* 0x000fea0003c00000 */
[----:B------:R-:W-:Y:S02]  /*0f30*/  IMAD.MOV.U32 R12, RZ, RZ, R14 ;  /* 0x000000ffff0c7224 */ /* 0x000fe400078e000e */
[----:B------:R-:W-:-:S07]  /*0f40*/  IMAD.MOV.U32 R13, RZ, RZ, R15 ;  /* 0x000000ffff0d7224 */ /* 0x000fce00078e000f */
.L_x_25:
[----:B------:R-:W-:Y:S05]  /*0f50*/  BSYNC.RECONVERGENT B0 ;  /* 0x0000000000007941 */ /* 0x000fea0003800200 */
.L_x_24:
[----:B------:R-:W0:Y:S01]  /*0f60*/  F2F.F64.F32 R16, R5 ;  /* 0x0000000500107310 */ /* 0x000e220000201800 */
[----:B------:R-:W-:Y:S01]  /*0f70*/  IMAD.MOV.U32 R14, RZ, RZ, 0x1 ;  /* 0x00000001ff0e7424 */ /* 0x000fe200078e00ff */
[----:B------:R-:W-:Y:S06]  /*0f80*/  BSSY.RECONVERGENT B0, `(.L_x_26) ;  /* 0x0000015000007945 */ /* 0x000fec0003800200 */
[----:B------:R-:W-:Y:S01]  /*0f90*/  F2F.F32.F64 R5, R12 ;  /* 0x0000000c00057310 */ /* 0x000fe20000301000 */
[----:B0-----:R-:W-:-:S07]  /*0fa0*/  DADD R16, -R16, 1 ;  /* 0x3ff0000010107429 */ /* 0x001fce0000000100 */
        /* <DEDUP_REMOVED lines=16> */
[----:B------:R-:W-:-:S07]  /*10b0*/  MOV R0, 0x10d0 ;  /* 0x000010d000007802 */ /* 0x000fce0000000f00 */
[----:B------:R-:W-:Y:S05]  /*10c0*/  CALL.REL.NOINC `($__internal_2_$__cuda_sm20_div_rn_f64_full) ;  /* 0x0000000000b07944 */ /* 0x000fea0003c00000 */
.L_x_27:
[----:B------:R-:W-:Y:S05]  /*10d0*/  BSYNC.RECONVERGENT B0 ;  /* 0x0000000000007941 */ /* 0x000fea0003800200 */
.L_x_26:
[----:B------:R-:W0:Y:S01]  /*10e0*/  LDCU UR6, c[0x0][0x380] ;  /* 0x00007000ff0677ac */ /* 0x000e220008000800 */
[----:B------:R-:W-:Y:S01]  /*10f0*/  VIADD R12, R5, 0xf3000000 ;  /* 0xf3000000050c7836 */ /* 0x000fe20000000000 */
[----:B------:R-:W0:Y:S01]  /*1100*/  F2F.F32.F64 R0, R14 ;  /* 0x0000000e00007310 */ /* 0x000e220000301000 */
[----:B------:R-:W-:Y:S03]  /*1110*/  BSSY.RECONVERGENT B0, `(.L_x_28) ;  /* 0x000000c000007945 */ /* 0x000fe60003800200 */
[----:B------:R-:W-:-:S04]  /*1120*/  ISETP.GT.U32.AND P0, PT, R12, 0x727fffff, PT ;  /* 0x727fffff0c00780c */ /* 0x000fc80003f04070 */
[----:B------:R1:W2:Y:S01]  /*1130*/  MUFU.RSQ R16, R5 ;  /* 0x0000000500107308 */ /* 0x0002a20000001400 */
[----:B0-----:R-:W-:-:S08]  /*1140*/  FMUL R0, R0, UR6 ;  /* 0x0000000600007c20 */ /* 0x001fd00008400000 */
[----:B-1----:R-:W-:Y:S05]  /*1150*/  @!P0 BRA `(.L_x_29) ;  /* 0x00000000000c8947 */ /* 0x002fea0003800000 */
[----:B------:R-:W-:-:S07]  /*1160*/  MOV R17, 0x1180 ;  /* 0x0000118000117802 */ /* 0x000fce0000000f00 */
[----:B--2---:R-:W-:Y:S05]  /*1170*/  CALL.REL.NOINC `($__internal_3_$__cuda_sm20_sqrt_rn_f32_slowpath) ;  /* 0x0000000400f87944 */ /* 0x004fea0003c00000 */
[----:B------:R-:W-:Y:S05]  /*1180*/  BRA `(.L_x_30) ;  /* 0x0000000000107947 */ /* 0x000fea0003800000 */
.L_x_29:
[----:B--2---:R-:W-:Y:S01]  /*1190*/  FMUL.FTZ R12, R5, R16 ;  /* 0x00000010050c7220 */ /* 0x004fe20000410000 */
[----:B------:R-:W-:-:S03]  /*11a0*/  FMUL.FTZ R13, R16, 0.5 ;  /* 0x3f000000100d7820 */ /* 0x000fc60000410000 */
[----:B------:R-:W-:-:S04]  /*11b0*/  FFMA R5, -R12, R12, R5 ;  /* 0x0000000c0c057223 */ /* 0x000fc80000000105 */
[----:B------:R-:W-:-:S07]  /*11c0*/  FFMA R5, R5, R13, R12 ;  /* 0x0000000d05057223 */ /* 0x000fce000000000c */
.L_x_30:
[----:B------:R-:W-:Y:S05]  /*11d0*/  BSYNC.RECONVERGENT B0 ;  /* 0x0000000000007941 */ /* 0x000fea0003800200 */
.L_x_28:
[----:B------:R-:W0:Y:S01]  /*11e0*/  LDCU UR6, c[0x0][0x38c] ;  /* 0x00007180ff0677ac */ /* 0x000e220008000800 */
[----:B------:R-:W-:Y:S01]  /*11f0*/  BSSY.RECONVERGENT B0, `(.L_x_31) ;  /* 0x000000d000007945 */ /* 0x000fe20003800200 */
[----:B0-----:R-:W-:-:S04]  /*1200*/  FADD R16, R5, UR6 ;  /* 0x0000000605107e21 */ /* 0x001fc80008000000 */
[----:B------:R-:W0:Y:S08]  /*1210*/  MUFU.RCP R5, R16 ;  /* 0x0000001000057308 */ /* 0x000e300000001000 */
[----:B------:R-:W1:Y:S01]  /*1220*/  FCHK P0, R0, R16 ;  /* 0x0000001000007302 */ /* 0x000e620000000000 */
[----:B0-----:R-:W-:-:S04]  /*1230*/  FFMA R12, -R16, R5, 1 ;  /* 0x3f800000100c7423 */ /* 0x001fc80000000105 */
[----:B------:R-:W-:-:S04]  /*1240*/  FFMA R5, R5, R12, R5 ;  /* 0x0000000c05057223 */ /* 0x000fc80000000005 */
[----:B------:R-:W-:-:S04]  /*1250*/  FFMA R12, R0, R5, RZ ;  /* 0x00000005000c7223 */ /* 0x000fc800000000ff */
[----:B------:R-:W-:-:S04]  /*1260*/  FFMA R13, -R16, R12, R0 ;  /* 0x0000000c100d7223 */ /* 0x000fc80000000100 */
[----:B------:R-:W-:Y:S01]  /*1270*/  FFMA R5, R5, R13, R12 ;  /* 0x0000000d05057223 */ /* 0x000fe2000000000c */
[----:B-1----:R-:W-:Y:S06]  /*1280*/  @!P0 BRA `(.L_x_32) ;  /* 0x00000000000c8947 */ /* 0x002fec0003800000 */
[----:B------:R-:W-:-:S07]  /*1290*/  MOV R12, 0x12b0 ;  /* 0x000012b0000c7802 */ /* 0x000fce0000000f00 */
[----:B------:R-:W-:Y:S05]  /*12a0*/  CALL.REL.NOINC `($__internal_4_$__cuda_sm3x_div_rn_noftz_f32_slowpath) ;  /* 0x0000000800087944 */ /* 0x000fea0003c00000 */
[----:B------:R-:W-:-:S07]  /*12b0*/  IMAD.MOV.U32 R5, RZ, RZ, R0 ;  /* 0x000000ffff057224 */ /* 0x000fce00078e0000 */
.L_x_32:
[----:B------:R-:W-:Y:S05]  /*12c0*/  BSYNC.RECONVERGENT B0 ;  /* 0x0000000000007941 */ /* 0x000fea0003800200 */
.L_x_31:
[----:B------:R-:W-:Y:S01]  /*12d0*/  STG.E desc[UR4][R8.64], R3 ;  /* 0x0000000308007986 */ /* 0x000fe2000c101904 */
[----:B------:R-:W0:Y:S01]  /*12e0*/  LDC.64 R14, c[0x0][0x390] ;  /* 0x0000e400ff0e7b82 */ /* 0x000e220000000a00 */
[----:B------:R-:W1:Y:S02]  /*12f0*/  LDCU UR6, c[0x0][0x380] ;  /* 0x00007000ff0677ac */ /* 0x000e640008000800 */
[----:B------:R-:W-:Y:S04]  /*1300*/  STG.E desc[UR4][R6.64], R4 ;  /* 0x0000000406007986 */ /* 0x000fe8000c101904 */
[----:B------:R-:W2:Y:S01]  /*1310*/  LDG.E R0, desc[UR4][R10.64] ;  /* 0x000000040a007981 */ /* 0x000ea2000c1e1900 */
[----:B------:R-:W-:Y:S02]  /*1320*/  MOV R13, R5 ;  /* 0x00000005000d7202 */ /* 0x000fe40000000f00 */
[----:B0-----:R-:W-:Y:S01]  /*1330*/  ISETP.NE.AND P0, PT, R14, 0x2, PT ;  /* 0x000000020e00780c */ /* 0x001fe20003f05270 */
[----:B-1----:R-:W-:-:S12]  /*1340*/  FMUL R5, R15, UR6 ;  /* 0x000000060f057c20 */ /* 0x002fd80008400000 */
[----:B------:R-:W-:-:S04]  /*1350*/  @!P0 FFMA R13, R2, R5, R13 ;  /* 0x00000005020d8223 */ /* 0x000fc8000000000d */
[----:B--2---:R-:W-:-:S05]  /*1360*/  FADD R5, -R13, R0 ;  /* 0x000000000d057221 */ /* 0x004fca0000000100 */
[----:B------:R-:W-:Y:S01]  /*1370*/  STG.E desc[UR4][R10.64], R5 ;  /* 0x000000050a007986 */ /* 0x000fe2000c101904 */
[----:B------:R-:W-:Y:S05]  /*1380*/  EXIT ;  /* 0x000000000000794d */ /* 0x000fea0003800000 */
        .weak           $__internal_2_$__cuda_sm20_div_rn_f64_full
        .type           $__internal_2_$__cuda_sm20_div_rn_f64_full,@function
        .size           $__internal_2_$__cuda_sm20_div_rn_f64_full,($__internal_3_$__cuda_sm20_sqrt_rn_f32_slowpath - $__internal_2_$__cuda_sm20_div_rn_f64_full)
$__internal_2_$__cuda_sm20_div_rn_f64_full:
[----:B------:R-:W-:Y:S01]  /*1390*/  FSETP.GEU.AND P2, PT, |R13|, 1.469367938527859385e-39, PT ;  /* 0x001000000d00780b */ /* 0x000fe20003f4e200 */
[----:B------:R-:W-:Y:S01]  /*13a0*/  IMAD.MOV.U32 R27, RZ, RZ, 0x1ca00000 ;  /* 0x1ca00000ff1b7424 */ /* 0x000fe200078e00ff */
[C---:B------:R-:W-:Y:S01]  /*13b0*/  FSETP.GEU.AND P0, PT, |R17|.reuse, 1.469367938527859385e-39, PT ;  /* 0x001000001100780b */ /* 0x040fe20003f0e200 */
[----:B------:R-:W-:Y:S01]  /*13c0*/  IMAD.MOV.U32 R18, RZ, RZ, R12 ;  /* 0x000000ffff127224 */ /* 0x000fe200078e000c */
[----:B------:R-:W-:Y:S01]  /*13d0*/  LOP3.LUT R14, R17, 0x800fffff, RZ, 0xc0, !PT ;  /* 0x800fffff110e7812 */ /* 0x000fe200078ec0ff */
[----:B------:R-:W-:Y:S01]  /*13e0*/  IMAD.MOV.U32 R20, RZ, RZ, 0x1 ;  /* 0x00000001ff147424 */ /* 0x000fe200078e00ff */
[----:B------:R-:W-:Y:S01]  /*13f0*/  LOP3.LUT R26, R13, 0x7ff00000, RZ, 0xc0, !PT ;  /* 0x7ff000000d1a7812 */ /* 0x000fe200078ec0ff */
[----:B------:R-:W-:Y:S01]  /*1400*/  BSSY.RECONVERGENT B1, `(.L_x_33) ;  /* 0x0000050000017945 */ /* 0x000fe20003800200 */
[----:B------:R-:W-:Y:S01]  /*1410*/  LOP3.LUT R15, R14, 0x3ff00000, RZ, 0xfc, !PT ;  /* 0x3ff000000e0f7812 */ /* 0x000fe200078efcff */
[----:B------:R-:W-:Y:S01]  /*1420*/  IMAD.MOV.U32 R14, RZ, RZ, R16 ;  /* 0x000000ffff0e7224 */ /* 0x000fe200078e0010 */
[----:B------:R-:W-:-:S03]  /*1430*/  LOP3.LUT R29, R17, 0x7ff00000, RZ, 0xc0, !PT ;  /* 0x7ff00000111d7812 */ /* 0x000fc600078ec0ff */
[----:B------:R-:W-:Y:S02]  /*1440*/  @!P2 LOP3.LUT R19, R17, 0x7ff00000, RZ, 0xc0, !PT ;  /* 0x7ff000001113a812 */ /* 0x000fe400078ec0ff */
[----:B------:R-:W-:Y:S01]  /*1450*/  @!P0 DMUL R14, R16, 8.98846567431157953865e+307 ;  /* 0x7fe00000100e8828 */ /* 0x000fe20000000000 */
[C---:B------:R-:W-:Y:S02]  /*1460*/  ISETP.GE.U32.AND P1, PT, R26.reuse, R29, PT ;  /* 0x0000001d1a00720c */ /* 0x040fe40003f26070 */
[----:B------:R-:W-:Y:S02]  /*1470*/  @!P2 ISETP.GE.U32.AND P3, PT, R26, R19, PT ;  /* 0x000000131a00a20c */ /* 0x000fe40003f66070 */
[C---:B------:R-:W-:Y:S01]  /*1480*/  SEL R19, R27.reuse, 0x63400000, !P1 ;  /* 0x634000001b137807 */ /* 0x040fe20004800000 */
[----:B------:R-:W0:Y:S01]  /*1490*/  MUFU.RCP64H R21, R15 ;  /* 0x0000000f00157308 */ /* 0x000e220000001800 */
[----:B------:R-:W-:Y:S02]  /*14a0*/  @!P2 SEL R23, R27, 0x63400000, !P3 ;  /* 0x634000001b17a807 */ /* 0x000fe40005800000 */
[----:B------:R-:W-:-:S02]  /*14b0*/  LOP3.LUT R19, R19, 0x800fffff, R13, 0xf8, !PT ;  /* 0x800fffff13137812 */ /* 0x000fc400078ef80d */
[----:B------:R-:W-:Y:S02]  /*14c0*/  @!P2 LOP3.LUT R23, R23, 0x80000000, R13, 0xf8, !PT ;  /* 0x800000001717a812 */ /* 0x000fe400078ef80d */
[----:B------:R-:W-:Y:S02]  /*14d0*/  @!P2 MOV R22, RZ ;  /* 0x000000ff0016a202 */ /* 0x000fe40000000f00 */
[----:B------:R-:W-:Y:S02]  /*14e0*/  @!P2 LOP3.LUT R23, R23, 0x100000, RZ, 0xfc, !PT ;  /* 0x001000001717a812 */ /* 0x000fe400078efcff */
[----:B------:R-:W-:-:S04]  /*14f0*/  @!P0 LOP3.LUT R29, R15, 0x7ff00000, RZ, 0xc0, !PT ;  /* 0x7ff000000f1d8812 */ /* 0x000fc800078ec0ff */
[----:B------:R-:W-:Y:S02]  /*1500*/  @!P2 DFMA R18, R18, 2, -R22 ;  /* 0x400000001212a82b */ /* 0x000fe40000000816 */
[----:B0-----:R-:W-:-:S08]  /*1510*/  DFMA R22, R20, -R14, 1 ;  /* 0x3ff000001416742b */ /* 0x001fd0000000080e */
[----:B------:R-:W-:-:S08]  /*1520*/  DFMA R22, R22, R22, R22 ;  /* 0x000000161616722b */ /* 0x000fd00000000016 */
[----:B------:R-:W-:-:S08]  /*1530*/  DFMA R22, R20, R22, R20 ;  /* 0x000000161416722b */ /* 0x000fd00000000014 */
[----:B------:R-:W-:-:S08]  /*1540*/  DFMA R20, R22, -R14, 1 ;  /* 0x3ff000001614742b */ /* 0x000fd0000000080e */
[----:B------:R-:W-:-:S08]  /*1550*/  DFMA R20, R22, R20, R22 ;  /* 0x000000141614722b */ /* 0x000fd00000000016 */
[----:B------:R-:W-:-:S08]  /*1560*/  DMUL R22, R20, R18 ;  /* 0x0000001214167228 */ /* 0x000fd00000000000 */
[----:B------:R-:W-:-:S08]  /*1570*/  DFMA R24, R22, -R14, R18 ;  /* 0x8000000e1618722b */ /* 0x000fd00000000012 */
[----:B------:R-:W-:Y:S01]  /*1580*/  DFMA R24, R20, R24, R22 ;  /* 0x000000181418722b */ /* 0x000fe20000000016 */
[----:B------:R-:W-:Y:S01]  /*1590*/  IMAD.MOV.U32 R22, RZ, RZ, R26 ;  /* 0x000000ffff167224 */ /* 0x000fe200078e001a */
[----:B------:R-:W-:-:S05]  /*15a0*/  @!P2 LOP3.LUT R22, R19, 0x7ff00000, RZ, 0xc0, !PT ;  /* 0x7ff000001316a812 */ /* 0x000fca00078ec0ff */
[----:B------:R-:W-:-:S05]  /*15b0*/  VIADD R20, R22, 0xffffffff ;  /* 0xffffffff16147836 */ /* 0x000fca0000000000 */
[----:B------:R-:W-:Y:S02]  /*15c0*/  ISETP.GT.U32.AND P0, PT, R20, 0x7feffffe, PT ;  /* 0x7feffffe1400780c */ /* 0x000fe40003f04070 */
[----:B------:R-:W-:-:S04]  /*15d0*/  IADD3 R20, PT, PT, R29, -0x1, RZ ;  /* 0xffffffff1d147810 */ /* 0x000fc80007ffe0ff */
[----:B------:R-:W-:-:S13]  /*15e0*/  ISETP.GT.U32.OR P0, PT, R20, 0x7feffffe, P0 ;  /* 0x7feffffe1400780c */ /* 0x000fda0000704470 */
[----:B------:R-:W-:Y:S05]  /*15f0*/  @P0 BRA `(.L_x_34) ;  /* 0x00000000006c0947 */ /* 0x000fea0003800000 */
[----:B------:R-:W-:-:S04]  /*1600*/  LOP3.LUT R13, R17, 0x7ff00000, RZ, 0xc0, !PT ;  /* 0x7ff00000110d7812 */ /* 0x000fc800078ec0ff */
[CC--:B------:R-:W-:Y:S02]  /*1610*/  VIADDMNMX R12, R26.reuse, -R13.reuse, 0xb9600000, !PT ;  /* 0xb96000001a0c7446 */ /* 0x0c0fe4000780090d */
[----:B------:R-:W-:Y:S02]  /*1620*/  ISETP.GE.U32.AND P0, PT, R26, R13, PT ;  /* 0x0000000d1a00720c */ /* 0x000fe40003f06070 */
[----:B------:R-:W-:Y:S02]  /*1630*/  VIMNMX R12, PT, PT, R12, 0x46a00000, PT ;  /* 0x46a000000c0c7848 */ /* 0x000fe40003fe0100 */
[----:B------:R-:W-:-:S05]  /*1640*/  SEL R27, R27, 0x63400000, !P0 ;  /* 0x634000001b1b7807 */ /* 0x000fca0004000000 */
[----:B------:R-:W-:Y:S02]  /*1650*/  IMAD.IADD R22, R12, 0x1, -R27 ;  /* 0x000000010c167824 */ /* 0x000fe400078e0a1b */
[----:B------:R-:W-:Y:S02]  /*1660*/  IMAD.MOV.U32 R12, RZ, RZ, RZ ;  /* 0x000000ffff0c7224 */ /* 0x000fe400078e00ff */
[----:B------:R-:W-:-:S06]  /*1670*/  VIADD R13, R22, 0x7fe00000 ;  /* 0x7fe00000160d7836 */ /* 0x000fcc0000000000 */
[----:B------:R-:W-:-:S10]  /*1680*/  DMUL R20, R24, R12 ;  /* 0x0000000c18147228 */ /* 0x000fd40000000000 */
[----:B------:R-:W-:-:S13]  /*1690*/  FSETP.GTU.AND P0, PT, |R21|, 1.469367938527859385e-39, PT ;  /* 0x001000001500780b */ /* 0x000fda0003f0c200 */
[----:B------:R-:W-:Y:S05]  /*16a0*/  @P0 BRA `(.L_x_35) ;  /* 0x0000000000940947 */ /* 0x000fea0003800000 */
[----:B------:R-:W-:Y:S01]  /*16b0*/  DFMA R14, R24, -R14, R18 ;  /* 0x8000000e180e722b */ /* 0x000fe20000000012 */
[----:B------:R-:W-:-:S09]  /*16c0*/  MOV R12, RZ ;  /* 0x000000ff000c7202 */ /* 0x000fd20000000f00 */
[C---:B------:R-:W-:Y:S02]  /*16d0*/  FSETP.NEU.AND P0, PT, R15.reuse, RZ, PT ;  /* 0x000000ff0f00720b */ /* 0x040fe40003f0d000 */
[----:B------:R-:W-:-:S04]  /*16e0*/  LOP3.LUT R17, R15, 0x80000000, R17, 0x48, !PT ;  /* 0x800000000f117812 */ /* 0x000fc800078e4811 */
[----:B------:R-:W-:-:S07]  /*16f0*/  LOP3.LUT R13, R17, R13, RZ, 0xfc, !PT ;  /* 0x0000000d110d7212 */ /* 0x000fce00078efcff */
[----:B------:R-:W-:Y:S05]  /*1700*/  @!P0 BRA `(.L_x_35) ;  /* 0x00000000007c8947 */ /* 0x000fea0003800000 */
[----:B------:R-:W-:Y:S01]  /*1710*/  IMAD.MOV R15, RZ, RZ, -R22 ;  /* 0x000000ffff0f7224 */ /* 0x000fe200078e0a16 */
[----:B------:R-:W-:Y:S01]  /*1720*/  DMUL.RP R12, R24, R12 ;  /* 0x0000000c180c7228 */ /* 0x000fe20000008000 */
[----:B------:R-:W-:-:S06]  /*1730*/  IMAD.MOV.U32 R14, RZ, RZ, RZ ;  /* 0x000000ffff0e7224 */ /* 0x000fcc00078e00ff */
[----:B------:R-:W-:-:S03]  /*1740*/  DFMA R14, R20, -R14, R24 ;  /* 0x8000000e140e722b */ /* 0x000fc60000000018 */
[----:B------:R-:W-:-:S03]  /*1750*/  LOP3.LUT R17, R13, R17, RZ, 0x3c, !PT ;  /* 0x000000110d117212 */ /* 0x000fc600078e3cff */
[----:B------:R-:W-:-:S04]  /*1760*/  IADD3 R14, PT, PT, -R22, -0x43300000, RZ ;  /* 0xbcd00000160e7810 */ /* 0x000fc80007ffe1ff */
[----:B------:R-:W-:-:S04]  /*1770*/  FSETP.NEU.AND P0, PT, |R15|, R14, PT ;  /* 0x0000000e0f00720b */ /* 0x000fc80003f0d200 */
[----:B------:R-:W-:Y:S02]  /*1780*/  FSEL R20, R12, R20, !P0 ;  /* 0x000000140c147208 */ /* 0x000fe40004000000 */
[----:B------:R-:W-:Y:S01]  /*1790*/  FSEL R21, R17, R21, !P0 ;  /* 0x0000001511157208 */ /* 0x000fe20004000000 */
[----:B------:R-:W-:Y:S06]  /*17a0*/  BRA `(.L_x_35) ;  /* 0x0000000000547947 */ /* 0x000fec0003800000 */
.L_x_34:
[----:B------:R-:W-:-:S14]  /*17b0*/  DSETP.NAN.AND P0, PT, R12, R12, PT ;  /* 0x0000000c0c00722a */ /* 0x000fdc0003f08000 */
[----:B------:R-:W-:Y:S05]  /*17c0*/  @P0 BRA `(.L_x_36) ;  /* 0x0000000000440947 */ /* 0x000fea0003800000 */
[----:B------:R-:W-:-:S14]  /*17d0*/  DSETP.NAN.AND P0, PT, R16, R16, PT ;  /* 0x000000101000722a */ /* 0x000fdc0003f08000 */
[----:B------:R-:W-:Y:S05]  /*17e0*/  @P0 BRA `(.L_x_37) ;  /* 0x0000000000300947 */ /* 0x000fea0003800000 */
[----:B------:R-:W-:Y:S01]  /*17f0*/  ISETP.NE.AND P0, PT, R22, R29, PT ;  /* 0x0000001d1600720c */ /* 0x000fe20003f05270 */
[----:B------:R-:W-:Y:S01]  /*1800*/  IMAD.MOV.U32 R20, RZ, RZ, 0x0 ;  /* 0x00000000ff147424 */ /* 0x000fe200078e00ff */
[----:B------:R-:W-:-:S11]  /*1810*/  MOV R21, 0xfff80000 ;  /* 0xfff8000000157802 */ /* 0x000fd60000000f00 */
[----:B------:R-:W-:Y:S05]  /*1820*/  @!P0 BRA `(.L_x_35) ;  /* 0x0000000000348947 */ /* 0x000fea0003800000 */
[----:B------:R-:W-:Y:S02]  /*1830*/  ISETP.NE.AND P0, PT, R22, 0x7ff00000, PT ;  /* 0x7ff000001600780c */ /* 0x000fe40003f05270 */
[----:B------:R-:W-:Y:S02]  /*1840*/  LOP3.LUT R21, R13, 0x80000000, R17, 0x48, !PT ;  /* 0x800000000d157812 */ /* 0x000fe400078e4811 */
[----:B------:R-:W-:-:S13]  /*1850*/  ISETP.EQ.OR P0, PT, R29, RZ, !P0 ;  /* 0x000000ff1d00720c */ /* 0x000fda0004702670 */
[----:B------:R-:W-:Y:S01]  /*1860*/  @P0 LOP3.LUT R12, R21, 0x7ff00000, RZ, 0xfc, !PT ;  /* 0x7ff00000150c0812 */ /* 0x000fe200078efcff */
[----:B------:R-:W-:Y:S02]  /*1870*/  @!P0 IMAD.MOV.U32 R20, RZ, RZ, RZ ;  /* 0x000000ffff148224 */ /* 0x000fe400078e00ff */
[----:B------:R-:W-:Y:S02]  /*1880*/  @P0 IMAD.MOV.U32 R20, RZ, RZ, RZ ;  /* 0x000000ffff140224 */ /* 0x000fe400078e00ff */
[----:B------:R-:W-:Y:S01]  /*1890*/  @P0 IMAD.MOV.U32 R21, RZ, RZ, R12 ;  /* 0x000000ffff150224 */ /* 0x000fe200078e000c */
[----:B------:R-:W-:Y:S06]  /*18a0*/  BRA `(.L_x_35) ;  /* 0x0000000000147947 */ /* 0x000fec0003800000 */
.L_x_37:
[----:B------:R-:W-:Y:S02]  /*18b0*/  LOP3.LUT R21, R17, 0x80000, RZ, 0xfc, !PT ;  /* 0x0008000011157812 */ /* 0x000fe400078efcff */
[----:B------:R-:W-:Y:S01]  /*18c0*/  MOV R20, R16 ;  /* 0x0000001000147202 */ /* 0x000fe20000000f00 */
[----:B------:R-:W-:Y:S06]  /*18d0*/  BRA `(.L_x_35) ;  /* 0x0000000000087947 */ /* 0x000fec0003800000 */
.L_x_36:
[----:B------:R-:W-:Y:S01]  /*18e0*/  LOP3.LUT R21, R13, 0x80000, RZ, 0xfc, !PT ;  /* 0x000800000d157812 */ /* 0x000fe200078efcff */
[----:B------:R-:W-:-:S07]  /*18f0*/  IMAD.MOV.U32 R20, RZ, RZ, R12 ;  /* 0x000000ffff147224 */ /* 0x000fce00078e000c */
.L_x_35:
[----:B------:R-:W-:Y:S05]  /*1900*/  BSYNC.RECONVERGENT B1 ;  /* 0x0000000000017941 */ /* 0x000fea0003800200 */
.L_x_33:
[----:B------:R-:W-:Y:S01]  /*1910*/  MOV R12, R0 ;  /* 0x00000000000c7202 */ /* 0x000fe20000000f00 */
[----:B------:R-:W-:Y:S02]  /*1920*/  IMAD.MOV.U32 R13, RZ, RZ, 0x0 ;  /* 0x00000000ff0d7424 */ /* 0x000fe400078e00ff */
[----:B------:R-:W-:Y:S02]  /*1930*/  IMAD.MOV.U32 R14, RZ, RZ, R20 ;  /* 0x000000ffff0e7224 */ /* 0x000fe400078e0014 */
[----:B------:R-:W-:Y:S01]  /*1940*/  IMAD.MOV.U32 R15, RZ, RZ, R21 ;  /* 0x000000ffff0f7224 */ /* 0x000fe200078e0015 */
[----:B------:R-:W-:Y:S06]  /*1950*/  RET.REL.NODEC R12 `(adam_update_f32) ;  /* 0xffffffe40ca87950 */ /* 0x000fec0003c3ffff */
        .weak           $__internal_3_$__cuda_sm20_sqrt_rn_f32_slowpath
        .type           $__internal_3_$__cuda_sm20_sqrt_rn_f32_slowpath,@function
        .size           $__internal_3_$__cuda_sm20_sqrt_rn_f32_slowpath,($__internal_4_$__cuda_sm3x_div_rn_noftz_f32_slowpath - $__internal_3_$__cuda_sm20_sqrt_rn_f32_slowpath)
$__internal_3_$__cuda_sm20_sqrt_rn_f32_slowpath:
[----:B------:R-:W-:-:S13]  /*1960*/  LOP3.LUT P0, RZ, R5, 0x7fffffff, RZ, 0xc0, !PT ;  /* 0x7fffffff05ff7812 */ /* 0x000fda000780c0ff */
[----:B------:R-:W-:Y:S01]  /*1970*/  @!P0 IMAD.MOV.U32 R12, RZ, RZ, R5 ;  /* 0x000000ffff0c8224 */ /* 0x000fe200078e0005 */
[----:B------:R-:W-:Y:S06]  /*1980*/  @!P0 BRA `(.L_x_38) ;  /* 0x0000000000408947 */ /* 0x000fec0003800000 */
[----:B------:R-:W-:-:S13]  /*1990*/  FSETP.GEU.FTZ.AND P0, PT, R5, RZ, PT ;  /* 0x000000ff0500720b */ /* 0x000fda0003f1e000 */
        /* <DEDUP_REMOVED lines=15> */
.L_x_38:
[----:B------:R-:W-:Y:S01]  /*1a90*/  IMAD.MOV.U32 R5, RZ, RZ, R12 ;  /* 0x000000ffff057224 */ /* 0x000fe200078e000c */
[----:B------:R-:W-:Y:S01]  /*1aa0*/  MOV R12, R17 ;  /* 0x00000011000c7202 */ /* 0x000fe20000000f00 */
[----:B------:R-:W-:-:S04]  /*1ab0*/  IMAD.MOV.U32 R13, RZ, RZ, 0x0 ;  /* 0x00000000ff0d7424 */ /* 0x000fc800078e00ff */
[----:B------:R-:W-:Y:S05]  /*1ac0*/  RET.REL.NODEC R12 `(adam_update_f32) ;  /* 0xffffffe40c4c7950 */ /* 0x000fea0003c3ffff */
        .weak           $__internal_4_$__cuda_sm3x_div_rn_noftz_f32_slowpath
        .type           $__internal_4_$__cuda_sm3x_div_rn_noftz_f32_slowpath,@function
        .size           $__internal_4_$__cuda_sm3x_div_rn_noftz_f32_slowpath,(.L_x_55 - $__internal_4_$__cuda_sm3x_div_rn_noftz_f32_slowpath)
$__internal_4_$__cuda_sm3x_div_rn_noftz_f32_slowpath:
[----:B------:R-:W-:Y:S01]  /*1ad0*/  SHF.R.U32.HI R14, RZ, 0x17, R16 ;  /* 0x00000017ff0e7819 */ /* 0x000fe20000011610 */
[----:B------:R-:W-:Y:S01]  /*1ae0*/  BSSY.RECONVERGENT B1, `(.L_x_39) ;  /* 0x0000064000017945 */ /* 0x000fe20003800200 */
[--C-:B------:R-:W-:Y:S01]  /*1af0*/  SHF.R.U32.HI R5, RZ, 0x17, R0.reuse ;  /* 0x00000017ff057819 */ /* 0x100fe20000011600 */
[----:B------:R-:W-:Y:S01]  /*1b00*/  IMAD.MOV.U32 R15, RZ, RZ, R0 ;  /* 0x000000ffff0f7224 */ /* 0x000fe200078e0000 */
[----:B------:R-:W-:Y:S02]  /*1b10*/  LOP3.LUT R14, R14, 0xff, RZ, 0xc0, !PT ;  /* 0x000000ff0e0e7812 */ /* 0x000fe400078ec0ff */
[----:B------:R-:W-:-:S03]  /*1b20*/  LOP3.LUT R18, R5, 0xff, RZ, 0xc0, !PT ;  /* 0x000000ff05127812 */ /* 0x000fc600078ec0ff */
[----:B------:R-:W-:Y:S01]  /*1b30*/  VIADD R19, R14, 0xffffffff ;  /* 0xffffffff0e137836 */ /* 0x000fe20000000000 */
[----:B------:R-:W-:-:S04]  /*1b40*/  IADD3 R17, PT, PT, R18, -0x1, RZ ;  /* 0xffffffff12117810 */ /* 0x000fc80007ffe0ff */
[----:B------:R-:W-:-:S04]  /*1b50*/  ISETP.GT.U32.AND P0, PT, R19, 0xfd, PT ;  /* 0x000000fd1300780c */ /* 0x000fc80003f04070 */
[----:B------:R-:W-:-:S13]  /*1b60*/  ISETP.GT.U32.OR P0, PT, R17, 0xfd, P0 ;  /* 0x000000fd1100780c */ /* 0x000fda0000704470 */
[----:B------:R-:W-:Y:S01]  /*1b70*/  @!P0 IMAD.MOV.U32 R13, RZ, RZ, RZ ;  /* 0x000000ffff0d8224 */ /* 0x000fe200078e00ff */
[----:B------:R-:W-:Y:S06]  /*1b80*/  @!P0 BRA `(.L_x_40) ;  /* 0x0000000000608947 */ /* 0x000fec0003800000 */
[----:B------:R-:W-:Y:S02]  /*1b90*/  FSETP.GTU.FTZ.AND P0, PT, |R0|, +INF , PT ;  /* 0x7f8000000000780b */ /* 0x000fe40003f1c200 */
[----:B------:R-:W-:Y:S02]  /*1ba0*/  FSETP.GTU.FTZ.AND P1, PT, |R16|, +INF , PT ;  /* 0x7f8000001000780b */ /* 0x000fe40003f3c200 */
[----:B------:R-:W-:Y:S02]  /*1bb0*/  MOV R5, R16 ;  /* 0x0000001000057202 */ /* 0x000fe40000000f00 */
[----:B------:R-:W-:-:S13]  /*1bc0*/  PLOP3.LUT P0, PT, P0, P1, PT, 0xf8, 0x8f ;  /* 0x00000000008f781c */ /* 0x000fda0000703f70 */
[----:B------:R-:W-:Y:S05]  /*1bd0*/  @P0 BRA `(.L_x_41) ;  /* 0x00000004004c0947 */ /* 0x000fea0003800000 */
[----:B------:R-:W-:-:S13]  /*1be0*/  LOP3.LUT P0, RZ, R16, 0x7fffffff, R15, 0xc8, !PT ;  /* 0x7fffffff10ff7812 */ /* 0x000fda000780c80f */
[----:B------:R-:W-:Y:S05]  /*1bf0*/  @!P0 BRA `(.L_x_42) ;  /* 0x00000004003c8947 */ /* 0x000fea0003800000 */
[C---:B------:R-:W-:Y:S02]  /*1c00*/  FSETP.NEU.FTZ.AND P1, PT, |R0|.reuse, +INF , PT ;  /* 0x7f8000000000780b */ /* 0x040fe40003f3d200 */
[----:B------:R-:W-:Y:S02]  /*1c10*/  FSETP.NEU.FTZ.AND P2, PT, |R5|, +INF , PT ;  /* 0x7f8000000500780b */ /* 0x000fe40003f5d200 */
[----:B------:R-:W-:-:S11]  /*1c20*/  FSETP.NEU.FTZ.AND P0, PT, |R0|, +INF , PT ;  /* 0x7f8000000000780b */ /* 0x000fd60003f1d200 */
[----:B------:R-:W-:Y:S05]  /*1c30*/  @!P2 BRA !P1, `(.L_x_42) ;  /* 0x00000004002ca947 */ /* 0x000fea0004800000 */
[----:B------:R-:W-:-:S04]  /*1c40*/  LOP3.LUT P1, RZ, R15, 0x7fffffff, RZ, 0xc0, !PT ;  /* 0x7fffffff0fff7812 */ /* 0x000fc8000782c0ff */
[----:B------:R-:W-:-:S13]  /*1c50*/  PLOP3.LUT P1, PT, P2, P1, PT, 0x2f, 0xf2 ;  /* 0x0000000000f2781c */ /* 0x000fda0001722577 */
[----:B------:R-:W-:Y:S05]  /*1c60*/  @P1 BRA `(.L_x_43) ;  /* 0x0000000400181947 */ /* 0x000fea0003800000 */
[----:B------:R-:W-:-:S04]  /*1c70*/  LOP3.LUT P1, RZ, R16, 0x7fffffff, RZ, 0xc0, !PT ;  /* 0x7fffffff10ff7812 */ /* 0x000fc8000782c0ff */
[----:B------:R-:W-:-:S13]  /*1c80*/  PLOP3.LUT P0, PT, P0, P1, PT, 0x2f, 0xf2 ;  /* 0x0000000000f2781c */ /* 0x000fda0000702577 */
[----:B------:R-:W-:Y:S05]  /*1c90*/  @P0 BRA `(.L_x_44) ;  /* 0x0000000400000947 */ /* 0x000fea0003800000 */
[----:B------:R-:W-:Y:S02]  /*1ca0*/  ISETP.GE.AND P0, PT, R17, RZ, PT ;  /* 0x000000ff1100720c */ /* 0x000fe40003f06270 */
[----:B------:R-:W-:-:S11]  /*1cb0*/  ISETP.GE.AND P1, PT, R19, RZ, PT ;  /* 0x000000ff1300720c */ /* 0x000fd60003f26270 */
[----:B------:R-:W-:Y:S02]  /*1cc0*/  @P0 IMAD.MOV.U32 R13, RZ, RZ, RZ ;  /* 0x000000ffff0d0224 */ /* 0x000fe400078e00ff */
[----:B------:R-:W-:Y:S01]  /*1cd0*/  @!P0 FFMA R15, R0, 1.84467440737095516160e+19, RZ ;  /* 0x5f800000000f8823 */ /* 0x000fe200000000ff */
[----:B------:R-:W-:Y:S02]  /*1ce0*/  @!P0 IMAD.MOV.U32 R13, RZ, RZ, -0x40 ;  /* 0xffffffc0ff0d8424 */ /* 0x000fe400078e00ff */
[----:B------:R-:W-:-:S03]  /*1cf0*/  @!P1 FFMA R16, R5, 1.84467440737095516160e+19, RZ ;  /* 0x5f80000005109823 */ /* 0x000fc600000000ff */
[----:B------:R-:W-:-:S07]  /*1d00*/  @!P1 IADD3 R13, PT, PT, R13, 0x40, RZ ;  /* 0x000000400d0d9810 */ /* 0x000fce0007ffe0ff */
.L_x_40:
[----:B------:R-:W-:Y:S01]  /*1d10*/  LEA R5, R14, 0xc0800000, 0x17 ;  /* 0xc08000000e057811 */ /* 0x000fe200078eb8ff */
[----:B------:R-:W-:Y:S04]  /*1d20*/  BSSY.RECONVERGENT B2, `(.L_x_45) ;  /* 0x0000036000027945 */ /* 0x000fe80003800200 */
[----:B------:R-:W-:Y:S02]  /*1d30*/  IMAD.IADD R17, R16, 0x1, -R5 ;  /* 0x0000000110117824 */ /* 0x000fe400078e0a05 */
[----:B------:R-:W-:Y:S02]  /*1d40*/  VIADD R16, R18, 0xffffff81 ;  /* 0xffffff8112107836 */ /* 0x000fe40000000000 */
[----:B------:R-:W0:Y:S01]  /*1d50*/  MUFU.RCP R5, R17 ;  /* 0x0000001100057308 */ /* 0x000e220000001000 */
[----:B------:R-:W-:Y:S01]  /*1d60*/  FADD.FTZ R19, -R17, -RZ ;  /* 0x800000ff11137221 */ /* 0x000fe20000010100 */
[C---:B------:R-:W-:Y:S01]  /*1d70*/  IMAD R0, R16.reuse, -0x800000, R15 ;  /* 0xff80000010007824 */ /* 0x040fe200078e020f */
[----:B------:R-:W-:-:S04]  /*1d80*/  IADD3 R16, PT, PT, R16, 0x7f, -R14 ;  /* 0x0000007f10107810 */ /* 0x000fc80007ffe80e */
[----:B------:R-:W-:Y:S01]  /*1d90*/  IADD3 R13, PT, PT, R16, R13, RZ ;  /* 0x0000000d100d7210 */ /* 0x000fe20007ffe0ff */
[----:B0-----:R-:W-:-:S04]  /*1da0*/  FFMA R18, R5, R19, 1 ;  /* 0x3f80000005127423 */ /* 0x001fc80000000013 */
[----:B------:R-:W-:-:S04]  /*1db0*/  FFMA R5, R5, R18, R5 ;  /* 0x0000001205057223 */ /* 0x000fc80000000005 */
[----:B------:R-:W-:-:S04]  /*1dc0*/  FFMA R18, R0, R5, RZ ;  /* 0x0000000500127223 */ /* 0x000fc800000000ff */
[----:B------:R-:W-:-:S04]  /*1dd0*/  FFMA R15, R19, R18, R0 ;  /* 0x00000012130f7223 */ /* 0x000fc80000000000 */
[----:B------:R-:W-:-:S04]  /*1de0*/  FFMA R18, R5, R15, R18 ;  /* 0x0000000f05127223 */ /* 0x000fc80000000012 */
[----:B------:R-:W-:-:S04]  /*1df0*/  FFMA R19, R19, R18, R0 ;  /* 0x0000001213137223 */ /* 0x000fc80000000000 */
[----:B------:R-:W-:-:S05]  /*1e00*/  FFMA R0, R5, R19, R18 ;  /* 0x0000001305007223 */ /* 0x000fca0000000012 */
[----:B------:R-:W-:-:S04]  /*1e10*/  SHF.R.U32.HI R14, RZ, 0x17, R0 ;  /* 0x00000017ff0e7819 */ /* 0x000fc80000011600 */
[----:B------:R-:W-:-:S05]  /*1e20*/  LOP3.LUT R14, R14, 0xff, RZ, 0xc0, !PT ;  /* 0x000000ff0e0e7812 */ /* 0x000fca00078ec0ff */
[----:B------:R-:W-:-:S04]  /*1e30*/  IMAD.IADD R17, R14, 0x1, R13 ;  /* 0x000000010e117824 */ /* 0x000fc800078e020d */
[----:B------:R-:W-:-:S05]  /*1e40*/  VIADD R14, R17, 0xffffffff ;  /* 0xffffffff110e7836 */ /* 0x000fca0000000000 */
[----:B------:R-:W-:-:S13]  /*1e50*/  ISETP.GE.U32.AND P0, PT, R14, 0xfe, PT ;  /* 0x000000fe0e00780c */ /* 0x000fda0003f06070 */
[----:B------:R-:W-:Y:S05]  /*1e60*/  @!P0 BRA `(.L_x_46) ;  /* 0x0000000000808947 */ /* 0x000fea0003800000 */
[----:B------:R-:W-:-:S13]  /*1e70*/  ISETP.GT.AND P0, PT, R17, 0xfe, PT ;  /* 0x000000fe1100780c */ /* 0x000fda0003f04270 */
[----:B------:R-:W-:Y:S05]  /*1e80*/  @P0 BRA `(.L_x_47) ;  /* 0x00000000006c0947 */ /* 0x000fea0003800000 */
[----:B------:R-:W-:-:S13]  /*1e90*/  ISETP.GE.AND P0, PT, R17, 0x1, PT ;  /* 0x000000011100780c */ /* 0x000fda0003f06270 */
[----:B------:R-:W-:Y:S05]  /*1ea0*/  @P0 BRA `(.L_x_48) ;  /* 0x0000000000740947 */ /* 0x000fea0003800000 */
[----:B------:R-:W-:Y:S02]  /*1eb0*/  ISETP.GE.AND P0, PT, R17, -0x18, PT ;  /* 0xffffffe81100780c */ /* 0x000fe40003f06270 */
[----:B------:R-:W-:-:S11]  /*1ec0*/  LOP3.LUT R0, R0, 0x80000000, RZ, 0xc0, !PT ;  /* 0x8000000000007812 */ /* 0x000fd600078ec0ff */
[----:B------:R-:W-:Y:S05]  /*1ed0*/  @!P0 BRA `(.L_x_48) ;  /* 0x0000000000688947 */ /* 0x000fea0003800000 */
[-CC-:B------:R-:W-:Y:S01]  /*1ee0*/  FFMA.RZ R13, R5, R19.reuse, R18.reuse ;  /* 0x00000013050d7223 */ /* 0x180fe2000000c012 */
[----:B------:R-:W-:Y:S01]  /*1ef0*/  IADD3 R16, PT, PT, R17, 0x20, RZ ;  /* 0x0000002011107810 */ /* 0x000fe20007ffe0ff */
[-CC-:B------:R-:W-:Y:S01]  /*1f00*/  FFMA.RM R14, R5, R19.reuse, R18.reuse ;  /* 0x00000013050e7223 */ /* 0x180fe20000004012 */
[----:B------:R-:W-:Y:S02]  /*1f10*/  ISETP.NE.AND P2, PT, R17, RZ, PT ;  /* 0x000000ff1100720c */ /* 0x000fe40003f45270 */
[----:B------:R-:W-:Y:S01]  /*1f20*/  LOP3.LUT R15, R13, 0x7fffff, RZ, 0xc0, !PT ;  /* 0x007fffff0d0f7812 */ /* 0x000fe200078ec0ff */
[----:B------:R-:W-:Y:S01]  /*1f30*/  FFMA.RP R13, R5, R19, R18 ;  /* 0x00000013050d7223 */ /* 0x000fe20000008012 */
[----:B------:R-:W-:Y:S01]  /*1f40*/  IMAD.MOV R5, RZ, RZ, -R17 ;  /* 0x000000ffff057224 */ /* 0x000fe200078e0a11 */
[----:B------:R-:W-:Y:S02]  /*1f50*/  ISETP.NE.AND P1, PT, R17, RZ, PT ;  /* 0x000000ff1100720c */ /* 0x000fe40003f25270 */
[----:B------:R-:W-:-:S02]  /*1f60*/  LOP3.LUT R15, R15, 0x800000, RZ, 0xfc, !PT ;  /* 0x008000000f0f7812 */ /* 0x000fc400078efcff */
[----:B------:R-:W-:Y:S02]  /*1f70*/  FSETP.NEU.FTZ.AND P0, PT, R13, R14, PT ;  /* 0x0000000e0d00720b */ /* 0x000fe40003f1d000 */
[----:B------:R-:W-:Y:S02]  /*1f80*/  SHF.L.U32 R16, R15, R16, RZ ;  /* 0x000000100f107219 */ /* 0x000fe400000006ff */
[----:B------:R-:W-:Y:S02]  /*1f90*/  SEL R14, R5, RZ, P2 ;  /* 0x000000ff050e7207 */ /* 0x000fe40001000000 */
[----:B------:R-:W-:Y:S02]  /*1fa0*/  ISETP.NE.AND P1, PT, R16, RZ, P1 ;  /* 0x000000ff1000720c */ /* 0x000fe40000f25270 */
[----:B------:R-:W-:Y:S02]  /*1fb0*/  SHF.R.U32.HI R14, RZ, R14, R15 ;  /* 0x0000000eff0e7219 */ /* 0x000fe4000001160f */
[----:B------:R-:W-:-:S02]  /*1fc0*/  PLOP3.LUT P0, PT, P0, P1, PT, 0xf8, 0x8f ;  /* 0x00000000008f781c */ /* 0x000fc40000703f70 */
[----:B------:R-:W-:Y:S02]  /*1fd0*/  SHF.R.U32.HI R16, RZ, 0x1, R14 ;  /* 0x00000001ff107819 */ /* 0x000fe4000001160e */
[----:B------:R-:W-:-:S04]  /*1fe0*/  SEL R5, RZ, 0x1, !P0 ;  /* 0x00000001ff057807 */ /* 0x000fc80004000000 */
[----:B------:R-:W-:-:S04]  /*1ff0*/  LOP3.LUT R5, R5, 0x1, R16, 0xf8, !PT ;  /* 0x0000000105057812 */ /* 0x000fc800078ef810 */
[----:B------:R-:W-:-:S05]  /*2000*/  LOP3.LUT R5, R5, R14, RZ, 0xc0, !PT ;  /* 0x0000000e05057212 */ /* 0x000fca00078ec0ff */
[----:B------:R-:W-:-:S05]  /*2010*/  IMAD.IADD R5, R16, 0x1, R5 ;  /* 0x0000000110057824 */ /* 0x000fca00078e0205 */
[----:B------:R-:W-:Y:S01]  /*2020*/  LOP3.LUT R0, R5, R0, RZ, 0xfc, !PT ;  /* 0x0000000005007212 */ /* 0x000fe200078efcff */
[----:B------:R-:W-:Y:S06]  /*2030*/  BRA `(.L_x_48) ;  /* 0x0000000000107947 */ /* 0x000fec0003800000 */
.L_x_47:
[----:B------:R-:W-:-:S04]  /*2040*/  LOP3.LUT R0, R0, 0x80000000, RZ, 0xc0, !PT ;  /* 0x8000000000007812 */ /* 0x000fc800078ec0ff */
[----:B------:R-:W-:Y:S01]  /*2050*/  LOP3.LUT R0, R0, 0x7f800000, RZ, 0xfc, !PT ;  /* 0x7f80000000007812 */ /* 0x000fe200078efcff */
[----:B------:R-:W-:Y:S06]  /*2060*/  BRA `(.L_x_48) ;  /* 0x0000000000047947 */ /* 0x000fec0003800000 */
.L_x_46:
[----:B------:R-:W-:-:S07]  /*2070*/  LEA R0, R13, R0, 0x17 ;  /* 0x000000000d007211 */ /* 0x000fce00078eb8ff */
.L_x_48:
[----:B------:R-:W-:Y:S05]  /*2080*/  BSYNC.RECONVERGENT B2 ;  /* 0x0000000000027941 */ /* 0x000fea0003800200 */
.L_x_45:
[----:B------:R-:W-:Y:S05]  /*2090*/  BRA `(.L_x_49) ;  /* 0x0000000000207947 */ /* 0x000fea0003800000 */
.L_x_44:
[----:B------:R-:W-:-:S04]  /*20a0*/  LOP3.LUT R0, R16, 0x80000000, R15, 0x48, !PT ;  /* 0x8000000010007812 */ /* 0x000fc800078e480f */
[----:B------:R-:W-:Y:S01]  /*20b0*/  LOP3.LUT R0, R0, 0x7f800000, RZ, 0xfc, !PT ;  /* 0x7f80000000007812 */ /* 0x000fe200078efcff */
[----:B------:R-:W-:Y:S06]  /*20c0*/  BRA `(.L_x_49) ;  /* 0x0000000000147947 */ /* 0x000fec0003800000 */
.L_x_43:
[----:B------:R-:W-:Y:S01]  /*20d0*/  LOP3.LUT R0, R16, 0x80000000, R15, 0x48, !PT ;  /* 0x8000000010007812 */ /* 0x000fe200078e480f */
[----:B------:R-:W-:Y:S06]  /*20e0*/  BRA `(.L_x_49) ;  /* 0x00000000000c7947 */ /* 0x000fec0003800000 */
.L_x_42:
[----:B------:R-:W0:Y:S01]  /*20f0*/  MUFU.RSQ R0, -QNAN ;  /* 0xffc0000000007908 */ /* 0x000e220000001400 */
[----:B------:R-:W-:Y:S05]  /*2100*/  BRA `(.L_x_49) ;  /* 0x0000000000047947 */ /* 0x000fea0003800000 */
.L_x_41:
[----:B------:R-:W-:-:S07]  /*2110*/  FADD.FTZ R0, R0, R5 ;  /* 0x0000000500007221 */ /* 0x000fce0000010000 */
.L_x_49:
[----:B------:R-:W-:Y:S05]  /*2120*/  BSYNC.RECONVERGENT B1 ;  /* 0x0000000000017941 */ /* 0x000fea0003800200 */
.L_x_39:
[----:B------:R-:W-:-:S04]  /*2130*/  IMAD.MOV.U32 R13, RZ, RZ, 0x0 ;  /* 0x00000000ff0d7424 */ /* 0x000fc800078e00ff */
[----:B0-----:R-:W-:Y:S05]  /*2140*/  RET.REL.NODEC R12 `(adam_update_f32) ;  /* 0xffffffdc0cac7950 */ /* 0x001fea0003c3ffff */
.L_x_50:
        /* <DEDUP_REMOVED lines=11> */
.L_x_55:


//--------------------- .nv.shared.reserved.0     --------------------------
	.section	.nv.shared.reserved.0,"aw",@nobits
	.weak		__nv_reservedSMEM_offset_0_alias
	.size		__nv_reservedSMEM_offset_0_alias, 0, 64
	.other		__nv_reservedSMEM_offset_0_alias,@"STO_CUDA_RESERVED_SHARED STV_DEFAULT"
__nv_reservedSMEM_offset_0_alias:
	.zero		0
	.zero		64


//--------------------- .nv.constant0.adam_update_f64 --------------------------
	.section	.nv.constant0.adam_update_f64,"a",@progbits
	.sectionflags	@""
	.align	4
.nv.constant0.adam_update_f64:
	.zero		992


//--------------------- .nv.constant0.adam_update_f32 --------------------------
	.section	.nv.constant0.adam_update_f32,"a",@progbits
	.sectionflags	@""
	.align	4
.nv.constant0.adam_update_f32:
	.zero		968


//--------------------- SYMBOLS --------------------------

	.type		.nv.reservedSmem.offset0,@object
	.size		.nv.reservedSmem.offset0,0x4
